//
// Generated by NVIDIA NVVM Compiler
//
// Compiler Build ID: CL-36424714
// Cuda compilation tools, release 13.0, V13.0.88
// Based on NVVM 20.0.0
//

.version 9.0
.target sm_100
.address_size 64

	// .globl	_Z20cross_entropy_kernelPKfPKiPfii
// _ZZ20cross_entropy_kernelPKfPKiPfiiE16shared_max_logit has been demoted
// _ZZ20cross_entropy_kernelPKfPKiPfiiE18shared_log_sum_exp has been demoted
// _ZZ20cross_entropy_kernelPKfPKiPfiiE11shared_loss has been demoted

.visible .entry _Z20cross_entropy_kernelPKfPKiPfii(
	.param .u64 .ptr .align 1 _Z20cross_entropy_kernelPKfPKiPfii_param_0,
	.param .u64 .ptr .align 1 _Z20cross_entropy_kernelPKfPKiPfii_param_1,
	.param .u64 .ptr .align 1 _Z20cross_entropy_kernelPKfPKiPfii_param_2,
	.param .u32 _Z20cross_entropy_kernelPKfPKiPfii_param_3,
	.param .u32 _Z20cross_entropy_kernelPKfPKiPfii_param_4
)
{
	.reg .pred 	%p<63>;
	.reg .b32 	%r<124>;
	.reg .b32 	%f<228>;
	.reg .b64 	%rd<15>;
	// demoted variable
	.shared .align 4 .b8 _ZZ20cross_entropy_kernelPKfPKiPfiiE16shared_max_logit[128];
	// demoted variable
	.shared .align 4 .b8 _ZZ20cross_entropy_kernelPKfPKiPfiiE18shared_log_sum_exp[128];
	// demoted variable
	.shared .align 4 .b8 _ZZ20cross_entropy_kernelPKfPKiPfiiE11shared_loss[128];
	ld.param.u64 	%rd5, [_Z20cross_entropy_kernelPKfPKiPfii_param_0];
	ld.param.u64 	%rd3, [_Z20cross_entropy_kernelPKfPKiPfii_param_1];
	ld.param.u64 	%rd4, [_Z20cross_entropy_kernelPKfPKiPfii_param_2];
	ld.param.u32 	%r43, [_Z20cross_entropy_kernelPKfPKiPfii_param_3];
	ld.param.u32 	%r44, [_Z20cross_entropy_kernelPKfPKiPfii_param_4];
	cvta.to.global.u64 	%rd1, %rd5;
	mov.u32 	%r1, %ctaid.x;
	mov.u32 	%r123, %ntid.x;
	mov.u32 	%r3, %tid.x;
	mad.lo.s32 	%r4, %r1, %r123, %r3;
	setp.ge.s32 	%p1, %r4, %r44;
	@%p1 bra 	$L__BB0_39;
	cvta.to.global.u64 	%rd6, %rd3;
	mul.wide.s32 	%rd7, %r4, 4;
	add.s64 	%rd8, %rd6, %rd7;
	ld.global.nc.u32 	%r5, [%rd8];
	setp.lt.s32 	%p2, %r43, 1;
	mov.f32 	%f226, 0f00000000;
	@%p2 bra 	$L__BB0_33;
	mul.lo.s32 	%r46, %r43, %r4;
	add.s32 	%r6, %r46, %r3;
	shl.b32 	%r47, %r3, 2;
	mov.u32 	%r48, _ZZ20cross_entropy_kernelPKfPKiPfiiE16shared_max_logit;
	add.s32 	%r7, %r48, %r47;
	mov.u32 	%r49, _ZZ20cross_entropy_kernelPKfPKiPfiiE18shared_log_sum_exp;
	add.s32 	%r8, %r49, %r47;
	add.s32 	%r50, %r5, %r46;
	mul.wide.s32 	%rd9, %r50, 4;
	add.s64 	%rd2, %rd1, %rd9;
	mov.f32 	%f226, 0f00000000;
	mov.b32 	%r112, 0;
	mov.u32 	%r113, %r112;
$L__BB0_3:
	shl.b32 	%r51, %r112, 5;
	add.s32 	%r11, %r51, 32;
	min.s32 	%r12, %r43, %r11;
	and.b32  	%r13, %r12, 3;
	sub.s32 	%r14, %r12, %r51;
	add.s32 	%r15, %r14, -1;
	sub.s32 	%r16, %r12, %r113;
	setp.ge.s32 	%p3, %r3, %r16;
	@%p3 bra 	$L__BB0_5;
	add.s32 	%r52, %r6, %r113;
	mul.wide.s32 	%rd10, %r52, 4;
	add.s64 	%rd11, %rd1, %rd10;
	ld.global.nc.f32 	%f31, [%rd11];
	st.shared.f32 	[%r7], %f31;
$L__BB0_5:
	bar.sync 	0;
	ld.shared.f32 	%f219, [_ZZ20cross_entropy_kernelPKfPKiPfiiE16shared_max_logit];
	setp.lt.s32 	%p4, %r16, 2;
	@%p4 bra 	$L__BB0_21;
	add.s32 	%r54, %r14, -2;
	setp.lt.u32 	%p5, %r54, 15;
	mov.b32 	%r118, 1;
	@%p5 bra 	$L__BB0_10;
	mov.u32 	%r57, _ZZ20cross_entropy_kernelPKfPKiPfiiE16shared_max_logit;
	add.s32 	%r114, %r57, 32;
	and.b32  	%r58, %r15, -16;
	neg.s32 	%r116, %r58;
	mov.b32 	%r115, 0;
$L__BB0_8:
	.pragma "nounroll";
	ld.shared.f32 	%f33, [%r114+-28];
	setp.gt.f32 	%p6, %f33, %f219;
	selp.f32 	%f34, %f33, %f219, %p6;
	ld.shared.f32 	%f35, [%r114+-24];
	setp.gt.f32 	%p7, %f35, %f34;
	selp.f32 	%f36, %f35, %f34, %p7;
	ld.shared.f32 	%f37, [%r114+-20];
	setp.gt.f32 	%p8, %f37, %f36;
	selp.f32 	%f38, %f37, %f36, %p8;
	ld.shared.f32 	%f39, [%r114+-16];
	setp.gt.f32 	%p9, %f39, %f38;
	selp.f32 	%f40, %f39, %f38, %p9;
	ld.shared.f32 	%f41, [%r114+-12];
	setp.gt.f32 	%p10, %f41, %f40;
	selp.f32 	%f42, %f41, %f40, %p10;
	ld.shared.f32 	%f43, [%r114+-8];
	setp.gt.f32 	%p11, %f43, %f42;
	selp.f32 	%f44, %f43, %f42, %p11;
	ld.shared.f32 	%f45, [%r114+-4];
	setp.gt.f32 	%p12, %f45, %f44;
	selp.f32 	%f46, %f45, %f44, %p12;
	ld.shared.f32 	%f47, [%r114];
	setp.gt.f32 	%p13, %f47, %f46;
	selp.f32 	%f48, %f47, %f46, %p13;
	ld.shared.f32 	%f49, [%r114+4];
	setp.gt.f32 	%p14, %f49, %f48;
	selp.f32 	%f50, %f49, %f48, %p14;
	ld.shared.f32 	%f51, [%r114+8];
	setp.gt.f32 	%p15, %f51, %f50;
	selp.f32 	%f52, %f51, %f50, %p15;
	ld.shared.f32 	%f53, [%r114+12];
	setp.gt.f32 	%p16, %f53, %f52;
	selp.f32 	%f54, %f53, %f52, %p16;
	ld.shared.f32 	%f55, [%r114+16];
	setp.gt.f32 	%p17, %f55, %f54;
	selp.f32 	%f56, %f55, %f54, %p17;
	ld.shared.f32 	%f57, [%r114+20];
	setp.gt.f32 	%p18, %f57, %f56;
	selp.f32 	%f58, %f57, %f56, %p18;
	ld.shared.f32 	%f59, [%r114+24];
	setp.gt.f32 	%p19, %f59, %f58;
	selp.f32 	%f60, %f59, %f58, %p19;
	ld.shared.f32 	%f61, [%r114+28];
	setp.gt.f32 	%p20, %f61, %f60;
	selp.f32 	%f62, %f61, %f60, %p20;
	ld.shared.f32 	%f63, [%r114+32];
	setp.gt.f32 	%p21, %f63, %f62;
	selp.f32 	%f219, %f63, %f62, %p21;
	add.s32 	%r116, %r116, 16;
	add.s32 	%r115, %r115, 16;
	add.s32 	%r114, %r114, 64;
	setp.ne.s32 	%p22, %r116, 0;
	@%p22 bra 	$L__BB0_8;
	add.s32 	%r118, %r115, 1;
$L__BB0_10:
	and.b32  	%r59, %r15, 15;
	setp.eq.s32 	%p23, %r59, 0;
	@%p23 bra 	$L__BB0_21;
	add.s32 	%r26, %r12, 15;
	and.b32  	%r60, %r26, 15;
	add.s32 	%r61, %r60, -1;
	setp.lt.u32 	%p24, %r61, 7;
	@%p24 bra 	$L__BB0_13;
	shl.b32 	%r62, %r118, 2;
	mov.u32 	%r63, _ZZ20cross_entropy_kernelPKfPKiPfiiE16shared_max_logit;
	add.s32 	%r64, %r63, %r62;
	ld.shared.f32 	%f65, [%r64];
	setp.gt.f32 	%p25, %f65, %f219;
	selp.f32 	%f66, %f65, %f219, %p25;
	ld.shared.f32 	%f67, [%r64+4];
	setp.gt.f32 	%p26, %f67, %f66;
	selp.f32 	%f68, %f67, %f66, %p26;
	ld.shared.f32 	%f69, [%r64+8];
	setp.gt.f32 	%p27, %f69, %f68;
	selp.f32 	%f70, %f69, %f68, %p27;
	ld.shared.f32 	%f71, [%r64+12];
	setp.gt.f32 	%p28, %f71, %f70;
	selp.f32 	%f72, %f71, %f70, %p28;
	ld.shared.f32 	%f73, [%r64+16];
	setp.gt.f32 	%p29, %f73, %f72;
	selp.f32 	%f74, %f73, %f72, %p29;
	ld.shared.f32 	%f75, [%r64+20];
	setp.gt.f32 	%p30, %f75, %f74;
	selp.f32 	%f76, %f75, %f74, %p30;
	ld.shared.f32 	%f77, [%r64+24];
	setp.gt.f32 	%p31, %f77, %f76;
	selp.f32 	%f78, %f77, %f76, %p31;
	ld.shared.f32 	%f79, [%r64+28];
	setp.gt.f32 	%p32, %f79, %f78;
	selp.f32 	%f219, %f79, %f78, %p32;
	add.s32 	%r118, %r118, 8;
$L__BB0_13:
	and.b32  	%r65, %r26, 7;
	setp.eq.s32 	%p33, %r65, 0;
	@%p33 bra 	$L__BB0_21;
	add.s32 	%r66, %r12, 7;
	and.b32  	%r29, %r66, 3;
	and.b32  	%r67, %r66, 7;
	add.s32 	%r68, %r67, -1;
	setp.lt.u32 	%p34, %r68, 3;
	@%p34 bra 	$L__BB0_16;
	shl.b32 	%r69, %r118, 2;
	mov.u32 	%r70, _ZZ20cross_entropy_kernelPKfPKiPfiiE16shared_max_logit;
	add.s32 	%r71, %r70, %r69;
	ld.shared.f32 	%f81, [%r71];
	setp.gt.f32 	%p35, %f81, %f219;
	selp.f32 	%f82, %f81, %f219, %p35;
	ld.shared.f32 	%f83, [%r71+4];
	setp.gt.f32 	%p36, %f83, %f82;
	selp.f32 	%f84, %f83, %f82, %p36;
	ld.shared.f32 	%f85, [%r71+8];
	setp.gt.f32 	%p37, %f85, %f84;
	selp.f32 	%f86, %f85, %f84, %p37;
	ld.shared.f32 	%f87, [%r71+12];
	setp.gt.f32 	%p38, %f87, %f86;
	selp.f32 	%f219, %f87, %f86, %p38;
	add.s32 	%r118, %r118, 4;
$L__BB0_16:
	setp.eq.s32 	%p39, %r29, 0;
	@%p39 bra 	$L__BB0_21;
	shl.b32 	%r72, %r118, 2;
	mov.u32 	%r73, _ZZ20cross_entropy_kernelPKfPKiPfiiE16shared_max_logit;
	add.s32 	%r32, %r73, %r72;
	ld.shared.f32 	%f88, [%r32];
	setp.gt.f32 	%p40, %f88, %f219;
	selp.f32 	%f219, %f88, %f219, %p40;
	setp.eq.s32 	%p41, %r29, 1;
	@%p41 bra 	$L__BB0_21;
	ld.shared.f32 	%f89, [%r32+4];
	setp.gt.f32 	%p42, %f89, %f219;
	selp.f32 	%f219, %f89, %f219, %p42;
	setp.eq.s32 	%p43, %r29, 2;
	@%p43 bra 	$L__BB0_21;
	ld.shared.f32 	%f15, [%r32+8];
	setp.leu.f32 	%p44, %f15, %f219;
	@%p44 bra 	$L__BB0_21;
	mov.f32 	%f219, %f15;
$L__BB0_21:
	bar.sync 	0;
	setp.lt.s32 	%p45, %r16, 1;
	mov.f32 	%f225, 0f00000000;
	@%p45 bra 	$L__BB0_30;
	setp.lt.u32 	%p46, %r15, 3;
	mov.f32 	%f225, 0f00000000;
	mov.b32 	%r122, 0;
	@%p46 bra 	$L__BB0_25;
	sub.s32 	%r122, %r14, %r13;
	mov.f32 	%f225, 0f00000000;
	mov.b32 	%r120, 0;
$L__BB0_24:
	.pragma "nounroll";
	shl.b32 	%r76, %r120, 2;
	mov.u32 	%r77, _ZZ20cross_entropy_kernelPKfPKiPfiiE16shared_max_logit;
	add.s32 	%r78, %r77, %r76;
	ld.shared.f32 	%f94, [%r78];
	sub.f32 	%f95, %f94, %f219;
	fma.rn.f32 	%f96, %f95, 0f3BBB989D, 0f3F000000;
	cvt.sat.f32.f32 	%f97, %f96;
	mov.f32 	%f98, 0f4B400001;
	mov.f32 	%f99, 0f437C0000;
	fma.rm.f32 	%f100, %f97, %f99, %f98;
	add.f32 	%f101, %f100, 0fCB40007F;
	neg.f32 	%f102, %f101;
	fma.rn.f32 	%f103, %f95, 0f3FB8AA3B, %f102;
	fma.rn.f32 	%f104, %f95, 0f32A57060, %f103;
	mov.b32 	%r79, %f100;
	shl.b32 	%r80, %r79, 23;
	mov.b32 	%f105, %r80;
	ex2.approx.ftz.f32 	%f106, %f104;
	fma.rn.f32 	%f107, %f106, %f105, %f225;
	ld.shared.f32 	%f108, [%r78+4];
	sub.f32 	%f109, %f108, %f219;
	fma.rn.f32 	%f110, %f109, 0f3BBB989D, 0f3F000000;
	cvt.sat.f32.f32 	%f111, %f110;
	fma.rm.f32 	%f112, %f111, %f99, %f98;
	add.f32 	%f113, %f112, 0fCB40007F;
	neg.f32 	%f114, %f113;
	fma.rn.f32 	%f115, %f109, 0f3FB8AA3B, %f114;
	fma.rn.f32 	%f116, %f109, 0f32A57060, %f115;
	mov.b32 	%r81, %f112;
	shl.b32 	%r82, %r81, 23;
	mov.b32 	%f117, %r82;
	ex2.approx.ftz.f32 	%f118, %f116;
	fma.rn.f32 	%f119, %f118, %f117, %f107;
	ld.shared.f32 	%f120, [%r78+8];
	sub.f32 	%f121, %f120, %f219;
	fma.rn.f32 	%f122, %f121, 0f3BBB989D, 0f3F000000;
	cvt.sat.f32.f32 	%f123, %f122;
	fma.rm.f32 	%f124, %f123, %f99, %f98;
	add.f32 	%f125, %f124, 0fCB40007F;
	neg.f32 	%f126, %f125;
	fma.rn.f32 	%f127, %f121, 0f3FB8AA3B, %f126;
	fma.rn.f32 	%f128, %f121, 0f32A57060, %f127;
	mov.b32 	%r83, %f124;
	shl.b32 	%r84, %r83, 23;
	mov.b32 	%f129, %r84;
	ex2.approx.ftz.f32 	%f130, %f128;
	fma.rn.f32 	%f131, %f130, %f129, %f119;
	ld.shared.f32 	%f132, [%r78+12];
	sub.f32 	%f133, %f132, %f219;
	fma.rn.f32 	%f134, %f133, 0f3BBB989D, 0f3F000000;
	cvt.sat.f32.f32 	%f135, %f134;
	fma.rm.f32 	%f136, %f135, %f99, %f98;
	add.f32 	%f137, %f136, 0fCB40007F;
	neg.f32 	%f138, %f137;
	fma.rn.f32 	%f139, %f133, 0f3FB8AA3B, %f138;
	fma.rn.f32 	%f140, %f133, 0f32A57060, %f139;
	mov.b32 	%r85, %f136;
	shl.b32 	%r86, %r85, 23;
	mov.b32 	%f141, %r86;
	ex2.approx.ftz.f32 	%f142, %f140;
	fma.rn.f32 	%f225, %f142, %f141, %f131;
	add.s32 	%r120, %r120, 4;
	setp.ne.s32 	%p47, %r120, %r122;
	@%p47 bra 	$L__BB0_24;
$L__BB0_25:
	setp.eq.s32 	%p48, %r13, 0;
	@%p48 bra 	$L__BB0_30;
	setp.eq.s32 	%p49, %r13, 1;
	@%p49 bra 	$L__BB0_28;
	shl.b32 	%r87, %r122, 2;
	mov.u32 	%r88, _ZZ20cross_entropy_kernelPKfPKiPfiiE16shared_max_logit;
	add.s32 	%r89, %r88, %r87;
	ld.shared.f32 	%f144, [%r89];
	sub.f32 	%f145, %f144, %f219;
	fma.rn.f32 	%f146, %f145, 0f3BBB989D, 0f3F000000;
	cvt.sat.f32.f32 	%f147, %f146;
	mov.f32 	%f148, 0f4B400001;
	mov.f32 	%f149, 0f437C0000;
	fma.rm.f32 	%f150, %f147, %f149, %f148;
	add.f32 	%f151, %f150, 0fCB40007F;
	neg.f32 	%f152, %f151;
	fma.rn.f32 	%f153, %f145, 0f3FB8AA3B, %f152;
	fma.rn.f32 	%f154, %f145, 0f32A57060, %f153;
	mov.b32 	%r90, %f150;
	shl.b32 	%r91, %r90, 23;
	mov.b32 	%f155, %r91;
	ex2.approx.ftz.f32 	%f156, %f154;
	fma.rn.f32 	%f157, %f156, %f155, %f225;
	ld.shared.f32 	%f158, [%r89+4];
	sub.f32 	%f159, %f158, %f219;
	fma.rn.f32 	%f160, %f159, 0f3BBB989D, 0f3F000000;
	cvt.sat.f32.f32 	%f161, %f160;
	fma.rm.f32 	%f162, %f161, %f149, %f148;
	add.f32 	%f163, %f162, 0fCB40007F;
	neg.f32 	%f164, %f163;
	fma.rn.f32 	%f165, %f159, 0f3FB8AA3B, %f164;
	fma.rn.f32 	%f166, %f159, 0f32A57060, %f165;
	mov.b32 	%r92, %f162;
	shl.b32 	%r93, %r92, 23;
	mov.b32 	%f167, %r93;
	ex2.approx.ftz.f32 	%f168, %f166;
	fma.rn.f32 	%f225, %f168, %f167, %f157;
	add.s32 	%r122, %r122, 2;
$L__BB0_28:
	and.b32  	%r94, %r12, 1;
	setp.eq.b32 	%p50, %r94, 1;
	not.pred 	%p51, %p50;
	@%p51 bra 	$L__BB0_30;
	shl.b32 	%r95, %r122, 2;
	mov.u32 	%r96, _ZZ20cross_entropy_kernelPKfPKiPfiiE16shared_max_logit;
	add.s32 	%r97, %r96, %r95;
	ld.shared.f32 	%f169, [%r97];
	sub.f32 	%f170, %f169, %f219;
	fma.rn.f32 	%f171, %f170, 0f3BBB989D, 0f3F000000;
	cvt.sat.f32.f32 	%f172, %f171;
	mov.f32 	%f173, 0f4B400001;
	mov.f32 	%f174, 0f437C0000;
	fma.rm.f32 	%f175, %f172, %f174, %f173;
	add.f32 	%f176, %f175, 0fCB40007F;
	neg.f32 	%f177, %f176;
	fma.rn.f32 	%f178, %f170, 0f3FB8AA3B, %f177;
	fma.rn.f32 	%f179, %f170, 0f32A57060, %f178;
	mov.b32 	%r98, %f175;
	shl.b32 	%r99, %r98, 23;
	mov.b32 	%f180, %r99;
	ex2.approx.ftz.f32 	%f181, %f179;
	fma.rn.f32 	%f225, %f181, %f180, %f225;
$L__BB0_30:
	setp.lt.f32 	%p52, %f225, 0f00800000;
	mul.f32 	%f182, %f225, 0f4B000000;
	selp.f32 	%f183, %f182, %f225, %p52;
	selp.f32 	%f184, 0fC1B80000, 0f00000000, %p52;
	mov.b32 	%r100, %f183;
	add.s32 	%r101, %r100, -1059760811;
	and.b32  	%r102, %r101, -8388608;
	sub.s32 	%r103, %r100, %r102;
	mov.b32 	%f185, %r103;
	cvt.rn.f32.s32 	%f186, %r102;
	fma.rn.f32 	%f187, %f186, 0f34000000, %f184;
	add.f32 	%f188, %f185, 0fBF800000;
	fma.rn.f32 	%f189, %f188, 0fBE055027, 0f3E1039F6;
	fma.rn.f32 	%f190, %f189, %f188, 0fBDF8CDCC;
	fma.rn.f32 	%f191, %f190, %f188, 0f3E0F2955;
	fma.rn.f32 	%f192, %f191, %f188, 0fBE2AD8B9;
	fma.rn.f32 	%f193, %f192, %f188, 0f3E4CED0B;
	fma.rn.f32 	%f194, %f193, %f188, 0fBE7FFF22;
	fma.rn.f32 	%f195, %f194, %f188, 0f3EAAAA78;
	fma.rn.f32 	%f196, %f195, %f188, 0fBF000000;
	mul.f32 	%f197, %f188, %f196;
	fma.rn.f32 	%f198, %f197, %f188, %f188;
	fma.rn.f32 	%f199, %f187, 0f3F317218, %f198;
	setp.gt.u32 	%p53, %r100, 2139095039;
	fma.rn.f32 	%f200, %f183, 0f7F800000, 0f7F800000;
	selp.f32 	%f201, %f200, %f199, %p53;
	setp.eq.f32 	%p54, %f183, 0f00000000;
	selp.f32 	%f202, 0fFF800000, %f201, %p54;
	add.f32 	%f203, %f219, %f202;
	st.shared.f32 	[%r8], %f203;
	bar.sync 	0;
	setp.lt.s32 	%p55, %r5, %r113;
	setp.ge.s32 	%p56, %r5, %r12;
	or.pred  	%p57, %p55, %p56;
	@%p57 bra 	$L__BB0_32;
	sub.s32 	%r104, %r5, %r113;
	shl.b32 	%r105, %r104, 2;
	add.s32 	%r107, %r49, %r105;
	ld.shared.f32 	%f204, [%r107];
	ld.global.nc.f32 	%f205, [%rd2];
	sub.f32 	%f206, %f204, %f205;
	add.f32 	%f226, %f226, %f206;
$L__BB0_32:
	setp.lt.s32 	%p58, %r11, %r43;
	add.s32 	%r112, %r112, 1;
	mov.u32 	%r113, %r11;
	@%p58 bra 	$L__BB0_3;
$L__BB0_33:
	shl.b32 	%r108, %r3, 2;
	mov.u32 	%r109, _ZZ20cross_entropy_kernelPKfPKiPfiiE11shared_loss;
	add.s32 	%r40, %r109, %r108;
	st.shared.f32 	[%r40], %f226;
	bar.sync 	0;
	setp.lt.u32 	%p59, %r123, 2;
	@%p59 bra 	$L__BB0_37;
$L__BB0_34:
	shr.u32 	%r42, %r123, 1;
	setp.ge.u32 	%p60, %r3, %r42;
	@%p60 bra 	$L__BB0_36;
	shl.b32 	%r110, %r42, 2;
	add.s32 	%r111, %r40, %r110;
	ld.shared.f32 	%f207, [%r111];
	ld.shared.f32 	%f208, [%r40];
	add.f32 	%f209, %f207, %f208;
	st.shared.f32 	[%r40], %f209;
$L__BB0_36:
	bar.sync 	0;
	setp.gt.u32 	%p61, %r123, 3;
	mov.u32 	%r123, %r42;
	@%p61 bra 	$L__BB0_34;
$L__BB0_37:
	setp.ne.s32 	%p62, %r3, 0;
	@%p62 bra 	$L__BB0_39;
	ld.shared.f32 	%f210, [_ZZ20cross_entropy_kernelPKfPKiPfiiE11shared_loss];
	cvta.to.global.u64 	%rd12, %rd4;
	mul.wide.u32 	%rd13, %r1, 4;
	add.s64 	%rd14, %rd12, %rd13;
	st.global.f32 	[%rd14], %f210;
$L__BB0_39:
	ret;

}


// ===== COMPILED SASS (sm_100) =====

	.target	sm_100

	.elftype	@"ET_EXEC"


//--------------------- .note.nv.tkinfo           --------------------------
	.section	.note.nv.tkinfo,"",@"SHT_NOTE"
	.sectionflags	@"SHF_NOTE_NV_TKINFO"
	.tkinfo
        /*0018*/ 	.word	0x00000002
        /*0030*/ 	.string	""
        /*0030*/ 	.string	"ptxas"
        /*0030*/ 	.string	"Cuda compilation tools, release 13.0, V13.0.88"
        /*0030*/ 	.string	"Build cuda_13.0.r13.0/compiler.36424714_0"
        /*0030*/ 	.string	"-arch sm_100 -m 64 "



//--------------------- .note.nv.cuinfo           --------------------------
	.section	.note.nv.cuinfo,"",@"SHT_NOTE"
	.sectionflags	@"SHF_NOTE_NV_CUINFO"
        /*0018*/ 	.short	0x0002
        /*001a*/ 	.short	0x0064
        /*001c*/ 	.short	0x0082
	.zero		2


//--------------------- .nv.info                  --------------------------
	.section	.nv.info,"",@"SHT_CUDA_INFO"
	.align	4


	//----- nvinfo : EIATTR_REGCOUNT
	.align		4
        /*0000*/ 	.byte	0x04, 0x2f
        /*0002*/ 	.short	(.L_1 - .L_0)
	.align		4
.L_0:
        /*0004*/ 	.word	index@(_Z20cross_entropy_kernelPKfPKiPfii)
        /*0008*/ 	.word	0x0000001a


	//----- nvinfo : EIATTR_FRAME_SIZE
	.align		4
.L_1:
        /*000c*/ 	.byte	0x04, 0x11
        /*000e*/ 	.short	(.L_3 - .L_2)
	.align		4
.L_2:
        /*0010*/ 	.word	index@(_Z20cross_entropy_kernelPKfPKiPfii)
        /*0014*/ 	.word	0x00000000


	//----- nvinfo : EIATTR_MIN_STACK_SIZE
	.align		4
.L_3:
        /*0018*/ 	.byte	0x04, 0x12
        /*001a*/ 	.short	(.L_5 - .L_4)
	.align		4
.L_4:
        /*001c*/ 	.word	index@(_Z20cross_entropy_kernelPKfPKiPfii)
        /*0020*/ 	.word	0x00000000
.L_5:


//--------------------- .nv.compat                --------------------------
	.section	.nv.compat,"",@"SHT_CUDA_COMPAT_INFO"
	.align	4
        /*0000*/ 	.byte	0x02, 0x09, 0x00, 0x00, 0x02, 0x02, 0x01, 0x00, 0x02, 0x05, 0x05, 0x00, 0x03, 0x07, 0x01, 0x01
        /*0010*/ 	.byte	0x02, 0x03, 0x00, 0x00, 0x02, 0x06, 0x01, 0x00, 0x04, 0x0b, 0x08, 0x00, 0x01, 0x00, 0x00, 0x00
        /*0020*/ 	.byte	0x00, 0x00, 0x00, 0x00


//--------------------- .nv.info._Z20cross_entropy_kernelPKfPKiPfii --------------------------
	.section	.nv.info._Z20cross_entropy_kernelPKfPKiPfii,"",@"SHT_CUDA_INFO"
	.sectionflags	@""
	.align	4


	//----- nvinfo : EIATTR_CUDA_API_VERSION
	.align		4
        /*0000*/ 	.byte	0x04, 0x37
        /*0002*/ 	.short	(.L_7 - .L_6)
.L_6:
        /*0004*/ 	.word	0x00000082


	//----- nvinfo : EIATTR_KPARAM_INFO
	.align		4
.L_7:
        /*0008*/ 	.byte	0x04, 0x17
        /*000a*/ 	.short	(.L_9 - .L_8)
.L_8:
        /*000c*/ 	.word	0x00000000
        /*0010*/ 	.short	0x0004
        /*0012*/ 	.short	0x001c
        /*0014*/ 	.byte	0x00, 0xf0, 0x11, 0x00


	//----- nvinfo : EIATTR_KPARAM_INFO
	.align		4
.L_9:
        /*0018*/ 	.byte	0x04, 0x17
        /*001a*/ 	.short	(.L_11 - .L_10)
.L_10:
        /*001c*/ 	.word	0x00000000
        /*0020*/ 	.short	0x0003
        /*0022*/ 	.short	0x0018
        /*0024*/ 	.byte	0x00, 0xf0, 0x11, 0x00


	//----- nvinfo : EIATTR_KPARAM_INFO
	.align		4
.L_11:
        /*0028*/ 	.byte	0x04, 0x17
        /*002a*/ 	.short	(.L_13 - .L_12)
.L_12:
        /*002c*/ 	.word	0x00000000
        /*0030*/ 	.short	0x0002
        /*0032*/ 	.short	0x0010
        /*0034*/ 	.byte	0x00, 0xf5, 0x21, 0x00


	//----- nvinfo : EIATTR_KPARAM_INFO
	.align		4
.L_13:
        /*0038*/ 	.byte	0x04, 0x17
        /*003a*/ 	.short	(.L_15 - .L_14)
.L_14:
        /*003c*/ 	.word	0x00000000
        /*0040*/ 	.short	0x0001
        /*0042*/ 	.short	0x0008
        /*0044*/ 	.byte	0x00, 0xf5, 0x21, 0x00


	//----- nvinfo : EIATTR_KPARAM_INFO
	.align		4
.L_15:
        /*0048*/ 	.byte	0x04, 0x17
        /*004a*/ 	.short	(.L_17 - .L_16)
.L_16:
        /*004c*/ 	.word	0x00000000
        /*0050*/ 	.short	0x0000
        /*0052*/ 	.short	0x0000
        /*0054*/ 	.byte	0x00, 0xf5, 0x21, 0x00


	//----- nvinfo : EIATTR_SPARSE_MMA_MASK
	.align		4
.L_17:
        /*0058*/ 	.byte	0x03, 0x50
        /*005a*/ 	.short	0x0000


	//----- nvinfo : EIATTR_MAXREG_COUNT
	.align		4
        /*005c*/ 	.byte	0x03, 0x1b
        /*005e*/ 	.short	0x00ff


	//----- nvinfo : EIATTR_NUM_BARRIERS
	.align		4
        /*0060*/ 	.byte	0x02, 0x4c
        /*0062*/ 	.byte	0x01
	.zero		1


	//----- nvinfo : EIATTR_MERCURY_ISA_VERSION
	.align		4
        /*0064*/ 	.byte	0x03, 0x5f
        /*0066*/ 	.short	0x0101


	//----- nvinfo : EIATTR_UNUSED_LOAD_BYTE_OFFSET
	.align		4
        /*0068*/ 	.byte	0x04, 0x44
        /*006a*/ 	.short	(.L_19 - .L_18)


	//   ....[0]....
.L_18:
        /*006c*/ 	.word	0x000003b0
        /*0070*/ 	.word	0x0000fff0


	//----- nvinfo : EIATTR_VRC_CTA_INIT_COUNT
	.align		4
.L_19:
        /*0074*/ 	.byte	0x02, 0x4a
	.zero		1
	.zero		1


	//----- nvinfo : EIATTR_EXIT_INSTR_OFFSETS
	.align		4
        /*0078*/ 	.byte	0x04, 0x1c
        /*007a*/ 	.short	(.L_21 - .L_20)


	//   ....[0]....
.L_20:
        /*007c*/ 	.word	0x00000080


	//   ....[1]....
        /*0080*/ 	.word	0x00001510


	//   ....[2]....
        /*0084*/ 	.word	0x00001590


	//----- nvinfo : EIATTR_CRS_STACK_SIZE
	.align		4
.L_21:
        /*0088*/ 	.byte	0x04, 0x1e
        /*008a*/ 	.short	(.L_23 - .L_22)
.L_22:
        /*008c*/ 	.word	0x00000000


	//----- nvinfo : EIATTR_CBANK_PARAM_SIZE
	.align		4
.L_23:
        /*0090*/ 	.byte	0x03, 0x19
        /*0092*/ 	.short	0x0020


	//----- nvinfo : EIATTR_PARAM_CBANK
	.align		4
        /*0094*/ 	.byte	0x04, 0x0a
        /*0096*/ 	.short	(.L_25 - .L_24)
	.align		4
.L_24:
        /*0098*/ 	.word	index@(.nv.constant0._Z20cross_entropy_kernelPKfPKiPfii)
        /*009c*/ 	.short	0x0380
        /*009e*/ 	.short	0x0020


	//----- nvinfo : EIATTR_SW_WAR
	.align		4
.L_25:
        /*00a0*/ 	.byte	0x04, 0x36
        /*00a2*/ 	.short	(.L_27 - .L_26)
.L_26:
        /*00a4*/ 	.word	0x00000008
.L_27:


//--------------------- .nv.callgraph             --------------------------
	.section	.nv.callgraph,"",@"SHT_CUDA_CALLGRAPH"
	.align	4
	.sectionentsize	8
	.align		4
        /*0000*/ 	.word	0x00000000
	.align		4
        /*0004*/ 	.word	0xffffffff
	.align		4
        /*0008*/ 	.word	0x00000000
	.align		4
        /*000c*/ 	.word	0xfffffffe
	.align		4
        /*0010*/ 	.word	0x00000000
	.align		4
        /*0014*/ 	.word	0xfffffffd
	.align		4
        /*0018*/ 	.word	0x00000000
	.align		4
        /*001c*/ 	.word	0xfffffffc


//--------------------- .text._Z20cross_entropy_kernelPKfPKiPfii --------------------------
	.section	.text._Z20cross_entropy_kernelPKfPKiPfii,"ax",@progbits
	.align	128
        .global         _Z20cross_entropy_kernelPKfPKiPfii
        .type           _Z20cross_entropy_kernelPKfPKiPfii,@function
        .size           _Z20cross_entropy_kernelPKfPKiPfii,(.L_x_16 - _Z20cross_entropy_kernelPKfPKiPfii)
        .other          _Z20cross_entropy_kernelPKfPKiPfii,@"STO_CUDA_ENTRY STV_DEFAULT"
_Z20cross_entropy_kernelPKfPKiPfii:
.text._Z20cross_entropy_kernelPKfPKiPfii:
[----:B------:R-:W-:Y:S01]  /*0000*/  LDC R1, c[0x0][0x37c] ;  /* 0x0000df00ff017b82 */ /* 0x000fe20000000800 */
[----:B------:R-:W0:Y:S01]  /*0010*/  S2R R21, SR_CTAID.X ;  /* 0x0000000000157919 */ /* 0x000e220000002500 */
[----:B------:R-:W1:Y:S01]  /*0020*/  LDCU UR4, c[0x0][0x360] ;  /* 0x00006c00ff0477ac */ /* 0x000e620008000800 */
[----:B------:R-:W0:Y:S01]  /*0030*/  S2R R20, SR_TID.X ;  /* 0x0000000000147919 */ /* 0x000e220000002100 */
[----:B------:R-:W2:Y:S01]  /*0040*/  LDCU UR5, c[0x0][0x39c] ;  /* 0x00007380ff0577ac */ /* 0x000ea20008000800 */
[----:B-1----:R-:W-:Y:S02]  /*0050*/  IMAD.U32 R19, RZ, RZ, UR4 ;  /* 0x00000004ff137e24 */ /* 0x002fe4000f8e00ff */
[----:B0-----:R-:W-:-:S05]  /*0060*/  IMAD R7, R21, UR4, R20 ;  /* 0x0000000415077c24 */ /* 0x001fca000f8e0214 */
[----:B--2---:R-:W-:-:S13]  /*0070*/  ISETP.GE.AND P0, PT, R7, UR5, PT ;  /* 0x0000000507007c0c */ /* 0x004fda000bf06270 */
[----:B------:R-:W-:Y:S05]  /*0080*/  @P0 EXIT ;  /* 0x000000000000094d */ /* 0x000fea0003800000 */
[----:B------:R-:W0:Y:S01]  /*0090*/  LDCU UR6, c[0x0][0x398] ;  /* 0x00007300ff0677ac */ /* 0x000e220008000800 */
[----:B------:R-:W-:Y:S01]  /*00a0*/  IMAD.MOV.U32 R18, RZ, RZ, RZ ;  /* 0x000000ffff127224 */ /* 0x000fe200078e00ff */
[----:B------:R-:W1:Y:S01]  /*00b0*/  LDCU.64 UR14, c[0x0][0x358] ;  /* 0x00006b00ff0e77ac */ /* 0x000e620008000a00 */
[----:B0-----:R-:W-:-:S09]  /*00c0*/  UISETP.GE.AND UP0, UPT, UR6, 0x1, UPT ;  /* 0x000000010600788c */ /* 0x001fd2000bf06270 */
[----:B-1----:R-:W-:Y:S05]  /*00d0*/  BRA.U !UP0, `(.L_x_0) ;  /* 0x0000001108b87547 */ /* 0x002fea000b800000 */
[----:B------:R-:W0:Y:S08]  /*00e0*/  LDC.64 R4, c[0x0][0x388] ;  /* 0x0000e200ff047b82 */ /* 0x000e300000000a00 */
[----:B------:R-:W1:Y:S08]  /*00f0*/  S2UR UR8, SR_CgaCtaId ;  /* 0x00000000000879c3 */ /* 0x000e700000008800 */
[----:B------:R-:W2:Y:S01]  /*0100*/  LDC.64 R2, c[0x0][0x380] ;  /* 0x0000e000ff027b82 */ /* 0x000ea20000000a00 */
[----:B0-----:R-:W-:-:S05]  /*0110*/  IMAD.WIDE R4, R7, 0x4, R4 ;  /* 0x0000000407047825 */ /* 0x001fca00078e0204 */
[----:B------:R-:W3:Y:S01]  /*0120*/  LDG.E.CONSTANT R17, desc[UR14][R4.64] ;  /* 0x0000000e04117981 */ /* 0x000ee2000c1e9900 */
[----:B------:R-:W-:Y:S01]  /*0130*/  UMOV UR4, 0x400 ;  /* 0x0000040000047882 */ /* 0x000fe20000000000 */
[----:B------:R-:W-:Y:S01]  /*0140*/  HFMA2 R18, -RZ, RZ, 0, 0 ;  /* 0x00000000ff127431 */ /* 0x000fe200000001ff */
[----:B------:R-:W-:Y:S01]  /*0150*/  UIADD3 UR5, UPT, UPT, UR4, 0x80, URZ ;  /* 0x0000008004057890 */ /* 0x000fe2000fffe0ff */
[----:B------:R-:W-:Y:S01]  /*0160*/  IMAD R16, R7, UR6, R20 ;  /* 0x0000000607107c24 */ /* 0x000fe2000f8e0214 */
[----:B-1----:R-:W-:Y:S02]  /*0170*/  ULEA UR4, UR8, UR4, 0x18 ;  /* 0x0000000408047291 */ /* 0x002fe4000f8ec0ff */
[----:B------:R-:W-:-:S03]  /*0180*/  ULEA UR8, UR8, UR5, 0x18 ;  /* 0x0000000508087291 */ /* 0x000fc6000f8ec0ff */
[----:B------:R-:W-:Y:S01]  /*0190*/  UMOV UR5, URZ ;  /* 0x000000ff00057c82 */ /* 0x000fe20008000000 */
[----:B------:R-:W-:Y:S01]  /*01a0*/  LEA R0, R20, UR4, 0x2 ;  /* 0x0000000414007c11 */ /* 0x000fe2000f8e10ff */
[----:B------:R-:W-:Y:S01]  /*01b0*/  UMOV UR4, URZ ;  /* 0x000000ff00047c82 */ /* 0x000fe20008000000 */
[----:B---3--:R-:W-:-:S04]  /*01c0*/  IMAD R9, R7, UR6, R17 ;  /* 0x0000000607097c24 */ /* 0x008fc8000f8e0211 */
[----:B--2---:R-:W-:-:S07]  /*01d0*/  IMAD.WIDE R2, R9, 0x4, R2 ;  /* 0x0000000409027825 */ /* 0x004fce00078e0202 */
.L_x_12:
[----:B0-----:R-:W0:Y:S01]  /*01e0*/  LDCU UR19, c[0x0][0x398] ;  /* 0x00007300ff1377ac */ /* 0x001e220008000800 */
[----:B------:R-:W-:-:S04]  /*01f0*/  ULEA UR10, UR4, 0x20, 0x5 ;  /* 0x00000020040a7891 */ /* 0x000fc8000f8e28ff */
[----:B0-----:R-:W-:-:S04]  /*0200*/  UISETP.LT.AND UP0, UPT, UR10, UR19, UPT ;  /* 0x000000130a00728c */ /* 0x001fc8000bf01270 */
[----:B------:R-:W-:-:S04]  /*0210*/  USEL UR13, UR10, UR19, UP0 ;  /* 0x000000130a0d7287 */ /* 0x000fc80008000000 */
[----:B------:R-:W-:-:S06]  /*0220*/  UIADD3 UR18, UPT, UPT, UR13, -UR5, URZ ;  /* 0x800000050d127290 */ /* 0x000fcc000fffe0ff */
[----:B------:R-:W-:-:S13]  /*0230*/  ISETP.GE.AND P0, PT, R20, UR18, PT ;  /* 0x0000001214007c0c */ /* 0x000fda000bf06270 */
[----:B------:R-:W0:Y:S01]  /*0240*/  @!P0 LDC.64 R4, c[0x0][0x380] ;  /* 0x0000e000ff048b82 */ /* 0x000e220000000a00 */
[----:B------:R-:W-:-:S04]  /*0250*/  @!P0 VIADD R7, R16, UR5 ;  /* 0x0000000510078c36 */ /* 0x000fc80008000000 */
[----:B0-----:R-:W-:-:S06]  /*0260*/  @!P0 IMAD.WIDE R4, R7, 0x4, R4 ;  /* 0x0000000407048825 */ /* 0x001fcc00078e0204 */
[----:B------:R-:W2:Y:S01]  /*0270*/  @!P0 LDG.E.CONSTANT R5, desc[UR14][R4.64] ;  /* 0x0000000e04058981 */ /* 0x000ea2000c1e9900 */
[----:B------:R-:W0:Y:S01]  /*0280*/  S2UR UR7, SR_CgaCtaId ;  /* 0x00000000000779c3 */ /* 0x000e220000008800 */
[----:B------:R-:W-:Y:S01]  /*0290*/  UMOV UR6, 0x400 ;  /* 0x0000040000067882 */ /* 0x000fe20000000000 */
[----:B------:R-:W-:Y:S02]  /*02a0*/  UISETP.GE.AND UP0, UPT, UR18, 0x2, UPT ;  /* 0x000000021200788c */ /* 0x000fe4000bf06270 */
[----:B------:R-:W-:Y:S02]  /*02b0*/  UIMAD UR11, UR4, -0x20, UR13 ;  /* 0xffffffe0040b78a4 */ /* 0x000fe4000f8e020d */
[----:B------:R-:W-:Y:S02]  /*02c0*/  ULOP3.LUT UR16, UR13, 0x3, URZ, 0xc0, !UPT ;  /* 0x000000030d107892 */ /* 0x000fe4000f8ec0ff */
[----:B------:R-:W-:Y:S02]  /*02d0*/  UIADD3 UR17, UPT, UPT, UR11, -0x1, URZ ;  /* 0xffffffff0b117890 */ /* 0x000fe4000fffe0ff */
[----:B0-----:R-:W-:Y:S01]  /*02e0*/  ULEA UR12, UR7, UR6, 0x18 ;  /* 0x00000006070c7291 */ /* 0x001fe2000f8ec0ff */
[----:B--2---:R0:W-:Y:S01]  /*02f0*/  @!P0 STS [R0], R5 ;  /* 0x0000000500008388 */ /* 0x0041e20000000800 */
[----:B------:R-:W-:Y:S07]  /*0300*/  BAR.SYNC.DEFER_BLOCKING 0x0 ;  /* 0x0000000000007b1d */ /* 0x000fee0000010000 */
[----:B------:R-:W1:Y:S01]  /*0310*/  LDS R8, [UR12] ;  /* 0x0000000cff087984 */ /* 0x000e620008000800 */
[----:B------:R-:W-:Y:S05]  /*0320*/  BRA.U !UP0, `(.L_x_1) ;  /* 0x0000000508e87547 */ /* 0x000fea000b800000 */
[----:B------:R-:W-:-:S04]  /*0330*/  UIADD3 UR6, UPT, UPT, UR11, -0x2, URZ ;  /* 0xfffffffe0b067890 */ /* 0x000fc8000fffe0ff */
[----:B------:R-:W-:-:S03]  /*0340*/  UISETP.GE.U32.AND UP0, UPT, UR6, 0xf, UPT ;  /* 0x0000000f0600788c */ /* 0x000fc6000bf06070 */
[----:B------:R-:W-:-:S06]  /*0350*/  UMOV UR6, 0x1 ;  /* 0x0000000100067882 */ /* 0x000fcc0000000000 */
[----:B------:R-:W-:Y:S05]  /*0360*/  BRA.U !UP0, `(.L_x_2) ;  /* 0x0000000108bc7547 */ /* 0x000fea000b800000 */
[----:B------:R-:W-:Y:S02]  /*0370*/  ULOP3.LUT UR6, UR17, 0xfffffff0, URZ, 0xc0, !UPT ;  /* 0xfffffff011067892 */ /* 0x000fe4000f8ec0ff */
[----:B------:R-:W-:Y:S02]  /*0380*/  UIADD3 UR9, UPT, UPT, UR12, 0x20, URZ ;  /* 0x000000200c097890 */ /* 0x000fe4000fffe0ff */
[----:B------:R-:W-:-:S03]  /*0390*/  UIADD3 UR7, UPT, UPT, -UR6, URZ, URZ ;  /* 0x000000ff06077290 */ /* 0x000fc6000fffe1ff */
[----:B------:R-:W-:-:S09]  /*03a0*/  UMOV UR6, URZ ;  /* 0x000000ff00067c82 */ /* 0x000fd20008000000 */
.L_x_3:
[----:B------:R-:W1:Y:S01]  /*03b0*/  LDS.128 R12, [UR9+-0x20] ;  /* 0xffffe009ff0c7984 */ /* 0x000e620008000c00 */
[----:B------:R-:W-:Y:S02]  /*03c0*/  UIADD3 UR7, UPT, UPT, UR7, 0x10, URZ ;  /* 0x0000001007077890 */ /* 0x000fe4000fffe0ff */
[----:B------:R-:W-:Y:S01]  /*03d0*/  UIADD3 UR6, UPT, UPT, UR6, 0x10, URZ ;  /* 0x0000001006067890 */ /* 0x000fe2000fffe0ff */
[----:B0-----:R-:W0:Y:S01]  /*03e0*/  LDS.128 R4, [UR9+-0x10] ;  /* 0xfffff009ff047984 */ /* 0x001e220008000c00 */
[----:B------:R-:W-:Y:S01]  /*03f0*/  UISETP.NE.AND UP0, UPT, UR7, URZ, UPT ;  /* 0x000000ff0700728c */ /* 0x000fe2000bf05270 */
[----:B-1----:R-:W-:-:S04]  /*0400*/  FSETP.GT.AND P0, PT, R13, R8, PT ;  /* 0x000000080d00720b */ /* 0x002fc80003f04000 */
[----:B------:R-:W-:Y:S02]  /*0410*/  FSEL R13, R13, R8, P0 ;  /* 0x000000080d0d7208 */ /* 0x000fe40000000000 */
[----:B------:R-:W1:Y:S02]  /*0420*/  LDS.128 R8, [UR9] ;  /* 0x00000009ff087984 */ /* 0x000e640008000c00 */
[----:B------:R-:W-:-:S04]  /*0430*/  FSETP.GT.AND P0, PT, R14, R13, PT ;  /* 0x0000000d0e00720b */ /* 0x000fc80003f04000 */
[----:B------:R-:W-:-:S04]  /*0440*/  FSEL R14, R14, R13, P0 ;  /* 0x0000000d0e0e7208 */ /* 0x000fc80000000000 */
[----:B------:R-:W-:-:S04]  /*0450*/  FSETP.GT.AND P0, PT, R15, R14, PT ;  /* 0x0000000e0f00720b */ /* 0x000fc80003f04000 */
[----:B------:R-:W-:-:S04]  /*0460*/  FSEL R15, R15, R14, P0 ;  /* 0x0000000e0f0f7208 */ /* 0x000fc80000000000 */
[----:B0-----:R-:W-:-:S04]  /*0470*/  FSETP.GT.AND P0, PT, R4, R15, PT ;  /* 0x0000000f0400720b */ /* 0x001fc80003f04000 */
[----:B------:R-:W-:Y:S02]  /*0480*/  FSEL R4, R4, R15, P0 ;  /* 0x0000000f04047208 */ /* 0x000fe40000000000 */
[----:B------:R-:W0:Y:S02]  /*0490*/  LDS.128 R12, [UR9+0x10] ;  /* 0x00001009ff0c7984 */ /* 0x000e240008000c00 */
[----:B------:R-:W-:-:S04]  /*04a0*/  FSETP.GT.AND P0, PT, R5, R4, PT ;  /* 0x000000040500720b */ /* 0x000fc80003f04000 */
[----:B------:R-:W-:-:S04]  /*04b0*/  FSEL R5, R5, R4, P0 ;  /* 0x0000000405057208 */ /* 0x000fc80000000000 */
[----:B------:R-:W-:-:S04]  /*04c0*/  FSETP.GT.AND P0, PT, R6, R5, PT ;  /* 0x000000050600720b */ /* 0x000fc80003f04000 */
[----:B------:R-:W-:Y:S02]  /*04d0*/  FSEL R6, R6, R5, P0 ;  /* 0x0000000506067208 */ /* 0x000fe40000000000 */
[----:B------:R-:W2:Y:S01]  /*04e0*/  LDS R5, [UR9+0x20] ;  /* 0x00002009ff057984 */ /* 0x000ea20008000800 */
[----:B------:R-:W-:Y:S01]  /*04f0*/  UIADD3 UR9, UPT, UPT, UR9, 0x40, URZ ;  /* 0x0000004009097890 */ /* 0x000fe2000fffe0ff */
[----:B------:R-:W-:-:S04]  /*0500*/  FSETP.GT.AND P0, PT, R7, R6, PT ;  /* 0x000000060700720b */ /* 0x000fc80003f04000 */
[----:B------:R-:W-:-:S04]  /*0510*/  FSEL R7, R7, R6, P0 ;  /* 0x0000000607077208 */ /* 0x000fc80000000000 */
[----:B-1----:R-:W-:-:S04]  /*0520*/  FSETP.GT.AND P0, PT, R8, R7, PT ;  /* 0x000000070800720b */ /* 0x002fc80003f04000 */
[----:B------:R-:W-:-:S04]  /*0530*/  FSEL R8, R8, R7, P0 ;  /* 0x0000000708087208 */ /* 0x000fc80000000000 */
[----:B------:R-:W-:-:S04]  /*0540*/  FSETP.GT.AND P0, PT, R9, R8, PT ;  /* 0x000000080900720b */ /* 0x000fc80003f04000 */
[----:B------:R-:W-:-:S04]  /*0550*/  FSEL R9, R9, R8, P0 ;  /* 0x0000000809097208 */ /* 0x000fc80000000000 */
[----:B------:R-:W-:-:S04]  /*0560*/  FSETP.GT.AND P0, PT, R10, R9, PT ;  /* 0x000000090a00720b */ /* 0x000fc80003f04000 */
[----:B------:R-:W-:-:S04]  /*0570*/  FSEL R10, R10, R9, P0 ;  /* 0x000000090a0a7208 */ /* 0x000fc80000000000 */
[----:B------:R-:W-:-:S04]  /*0580*/  FSETP.GT.AND P0, PT, R11, R10, PT ;  /* 0x0000000a0b00720b */ /* 0x000fc80003f04000 */
[----:B------:R-:W-:-:S04]  /*0590*/  FSEL R11, R11, R10, P0 ;  /* 0x0000000a0b0b7208 */ /* 0x000fc80000000000 */
[----:B0-----:R-:W-:-:S04]  /*05a0*/  FSETP.GT.AND P0, PT, R12, R11, PT ;  /* 0x0000000b0c00720b */ /* 0x001fc80003f04000 */
[----:B------:R-:W-:-:S04]  /*05b0*/  FSEL R12, R12, R11, P0 ;  /* 0x0000000b0c0c7208 */ /* 0x000fc80000000000 */
[----:B------:R-:W-:-:S04]  /*05c0*/  FSETP.GT.AND P0, PT, R13, R12, PT ;  /* 0x0000000c0d00720b */ /* 0x000fc80003f04000 */
[----:B------:R-:W-:-:S04]  /*05d0*/  FSEL R13, R13, R12, P0 ;  /* 0x0000000c0d0d7208 */ /* 0x000fc80000000000 */
[----:B------:R-:W-:-:S04]  /*05e0*/  FSETP.GT.AND P0, PT, R14, R13, PT ;  /* 0x0000000d0e00720b */ /* 0x000fc80003f04000 */
[----:B------:R-:W-:-:S04]  /*05f0*/  FSEL R14, R14, R13, P0 ;  /* 0x0000000d0e0e7208 */ /* 0x000fc80000000000 */
[----:B------:R-:W-:-:S04]  /*0600*/  FSETP.GT.AND P0, PT, R15, R14, PT ;  /* 0x0000000e0f00720b */ /* 0x000fc80003f04000 */
[----:B------:R-:W-:-:S04]  /*0610*/  FSEL R8, R15, R14, P0 ;  /* 0x0000000e0f087208 */ /* 0x000fc80000000000 */
[----:B--2---:R-:W-:-:S04]  /*0620*/  FSETP.GT.AND P0, PT, R5, R8, PT ;  /* 0x000000080500720b */ /* 0x004fc80003f04000 */
[----:B------:R-:W-:Y:S01]  /*0630*/  FSEL R8, R5, R8, P0 ;  /* 0x0000000805087208 */ /* 0x000fe20000000000 */
[----:B------:R-:W-:Y:S08]  /*0640*/  BRA.U UP0, `(.L_x_3) ;  /* 0xfffffffd00587547 */ /* 0x000ff0000b83ffff */
[----:B------:R-:W-:-:S12]  /*0650*/  UIADD3 UR6, UPT, UPT, UR6, 0x1, URZ ;  /* 0x0000000106067890 */ /* 0x000fd8000fffe0ff */
.L_x_2:
[----:B------:R-:W-:-:S09]  /*0660*/  ULOP3.LUT UP0, URZ, UR17, 0xf, URZ, 0xc0, !UPT ;  /* 0x0000000f11ff7892 */ /* 0x000fd2000f80c0ff */
[----:B------:R-:W-:Y:S05]  /*0670*/  BRA.U !UP0, `(.L_x_1) ;  /* 0x0000000508147547 */ /* 0x000fea000b800000 */
[----:B------:R-:W-:-:S04]  /*0680*/  UIADD3 UR9, UPT, UPT, UR13, 0xf, URZ ;  /* 0x0000000f0d097890 */ /* 0x000fc8000fffe0ff */
[----:B------:R-:W-:Y:S02]  /*0690*/  ULOP3.LUT UR7, UR9, 0xf, URZ, 0xc0, !UPT ;  /* 0x0000000f09077892 */ /* 0x000fe4000f8ec0ff */
[----:B------:R-:W-:Y:S02]  /*06a0*/  ULOP3.LUT UP1, URZ, UR9, 0x7, URZ, 0xc0, !UPT ;  /* 0x0000000709ff7892 */ /* 0x000fe4000f82c0ff */
[----:B------:R-:W-:-:S04]  /*06b0*/  UIADD3 UR7, UPT, UPT, UR7, -0x1, URZ ;  /* 0xffffffff07077890 */ /* 0x000fc8000fffe0ff */
[----:B------:R-:W-:-:S09]  /*06c0*/  UISETP.GE.U32.AND UP0, UPT, UR7, 0x7, UPT ;  /* 0x000000070700788c */ /* 0x000fd2000bf06070 */
[----:B------:R-:W-:Y:S05]  /*06d0*/  BRA.U !UP0, `(.L_x_4) ;  /* 0x0000000108687547 */ /* 0x000fea000b800000 */
[----:B------:R-:W-:Y:S02]  /*06e0*/  ULEA UR7, UR6, UR12, 0x2 ;  /* 0x0000000c06077291 */ /* 0x000fe4000f8e10ff */
[----:B------:R-:W-:-:S07]  /*06f0*/  UIADD3 UR6, UPT, UPT, UR6, 0x8, URZ ;  /* 0x0000000806067890 */ /* 0x000fce000fffe0ff */
[----:B0-----:R-:W1:Y:S04]  /*0700*/  LDS R5, [UR7] ;  /* 0x00000007ff057984 */ /* 0x001e680008000800 */
[----:B------:R-:W0:Y:S04]  /*0710*/  LDS R4, [UR7+0x4] ;  /* 0x00000407ff047984 */ /* 0x000e280008000800 */
[----:B------:R-:W2:Y:S04]  /*0720*/  LDS R7, [UR7+0x8] ;  /* 0x00000807ff077984 */ /* 0x000ea80008000800 */
[----:B------:R-:W3:Y:S04]  /*0730*/  LDS R9, [UR7+0xc] ;  /* 0x00000c07ff097984 */ /* 0x000ee80008000800 */
[----:B------:R-:W4:Y:S04]  /*0740*/  LDS R11, [UR7+0x10] ;  /* 0x00001007ff0b7984 */ /* 0x000f280008000800 */
[----:B------:R-:W5:Y:S04]  /*0750*/  LDS R13, [UR7+0x14] ;  /* 0x00001407ff0d7984 */ /* 0x000f680008000800 */
[----:B------:R-:W5:Y:S01]  /*0760*/  LDS R15, [UR7+0x18] ;  /* 0x00001807ff0f7984 */ /* 0x000f620008000800 */
[----:B-1----:R-:W-:-:S04]  /*0770*/  FSETP.GT.AND P0, PT, R5, R8, PT ;  /* 0x000000080500720b */ /* 0x002fc80003f04000 */
[----:B------:R-:W-:-:S04]  /*0780*/  FSEL R5, R5, R8, P0 ;  /* 0x0000000805057208 */ /* 0x000fc80000000000 */
[----:B0-----:R-:W-:-:S04]  /*0790*/  FSETP.GT.AND P0, PT, R4, R5, PT ;  /* 0x000000050400720b */ /* 0x001fc80003f04000 */
[----:B------:R-:W-:Y:S02]  /*07a0*/  FSEL R4, R4, R5, P0 ;  /* 0x0000000504047208 */ /* 0x000fe40000000000 */
[----:B------:R-:W0:Y:S02]  /*07b0*/  LDS R5, [UR7+0x1c] ;  /* 0x00001c07ff057984 */ /* 0x000e240008000800 */
[----:B--2---:R-:W-:-:S04]  /*07c0*/  FSETP.GT.AND P0, PT, R7, R4, PT ;  /* 0x000000040700720b */ /* 0x004fc80003f04000 */
[----:B------:R-:W-:-:S04]  /*07d0*/  FSEL R4, R7, R4, P0 ;  /* 0x0000000407047208 */ /* 0x000fc80000000000 */
[----:B---3--:R-:W-:-:S04]  /*07e0*/  FSETP.GT.AND P0, PT, R9, R4, PT ;  /* 0x000000040900720b */ /* 0x008fc80003f04000 */
[----:B------:R-:W-:-:S04]  /*07f0*/  FSEL R4, R9, R4, P0 ;  /* 0x0000000409047208 */ /* 0x000fc80000000000 */
[----:B----4-:R-:W-:-:S04]  /*0800*/  FSETP.GT.AND P0, PT, R11, R4, PT ;  /* 0x000000040b00720b */ /* 0x010fc80003f04000 */
[----:B------:R-:W-:-:S04]  /*0810*/  FSEL R4, R11, R4, P0 ;  /* 0x000000040b047208 */ /* 0x000fc80000000000 */
[----:B-----5:R-:W-:-:S04]  /*0820*/  FSETP.GT.AND P0, PT, R13, R4, PT ;  /* 0x000000040d00720b */ /* 0x020fc80003f04000 */
[----:B------:R-:W-:-:S04]  /*0830*/  FSEL R4, R13, R4, P0 ;  /* 0x000000040d047208 */ /* 0x000fc80000000000 */
[----:B------:R-:W-:-:S04]  /*0840*/  FSETP.GT.AND P0, PT, R15, R4, PT ;  /* 0x000000040f00720b */ /* 0x000fc80003f04000 */
[----:B------:R-:W-:-:S04]  /*0850*/  FSEL R4, R15, R4, P0 ;  /* 0x000000040f047208 */ /* 0x000fc80000000000 */
[----:B0-----:R-:W-:-:S04]  /*0860*/  FSETP.GT.AND P0, PT, R5, R4, PT ;  /* 0x000000040500720b */ /* 0x001fc80003f04000 */
[----:B------:R-:W-:-:S09]  /*0870*/  FSEL R8, R5, R4, P0 ;  /* 0x0000000405087208 */ /* 0x000fd20000000000 */
.L_x_4:
[----:B------:R-:W-:Y:S05]  /*0880*/  BRA.U !UP1, `(.L_x_1) ;  /* 0x0000000109907547 */ /* 0x000fea000b800000 */
[----:B------:R-:W-:-:S04]  /*0890*/  UIADD3 UR7, UPT, UPT, UR13, 0x7, URZ ;  /* 0x000000070d077890 */ /* 0x000fc8000fffe0ff */
[----:B------:R-:W-:Y:S02]  /*08a0*/  ULOP3.LUT UR9, UR7, 0x7, URZ, 0xc0, !UPT ;  /* 0x0000000707097892 */ /* 0x000fe4000f8ec0ff */
[----:B------:R-:W-:Y:S02]  /*08b0*/  ULOP3.LUT UR7, UR7, 0x3, URZ, 0xc0, !UPT ;  /* 0x0000000307077892 */ /* 0x000fe4000f8ec0ff */
[----:B------:R-:W-:Y:S02]  /*08c0*/  UIADD3 UR9, UPT, UPT, UR9, -0x1, URZ ;  /* 0xffffffff09097890 */ /* 0x000fe4000fffe0ff */
[----:B------:R-:W-:Y:S02]  /*08d0*/  UISETP.NE.AND UP1, UPT, UR7, URZ, UPT ;  /* 0x000000ff0700728c */ /* 0x000fe4000bf25270 */
[----:B------:R-:W-:-:S09]  /*08e0*/  UISETP.GE.U32.AND UP0, UPT, UR9, 0x3, UPT ;  /* 0x000000030900788c */ /* 0x000fd2000bf06070 */
[----:B------:R-:W-:Y:S05]  /*08f0*/  BRA.U !UP0, `(.L_x_5) ;  /* 0x0000000108387547 */ /* 0x000fea000b800000 */
[----:B------:R-:W-:Y:S02]  /*0900*/  ULEA UR9, UR6, UR12, 0x2 ;  /* 0x0000000c06097291 */ /* 0x000fe4000f8e10ff */
[----:B------:R-:W-:-:S07]  /*0910*/  UIADD3 UR6, UPT, UPT, UR6, 0x4, URZ ;  /* 0x0000000406067890 */ /* 0x000fce000fffe0ff */
[----:B0-----:R-:W1:Y:S04]  /*0920*/  LDS R5, [UR9] ;  /* 0x00000009ff057984 */ /* 0x001e680008000800 */
[----:B------:R-:W0:Y:S04]  /*0930*/  LDS R4, [UR9+0x4] ;  /* 0x00000409ff047984 */ /* 0x000e280008000800 */
[----:B------:R-:W2:Y:S04]  /*0940*/  LDS R7, [UR9+0x8] ;  /* 0x00000809ff077984 */ /* 0x000ea80008000800 */
[----:B------:R-:W3:Y:S01]  /*0950*/  LDS R9, [UR9+0xc] ;  /* 0x00000c09ff097984 */ /* 0x000ee20008000800 */
[----:B-1----:R-:W-:-:S04]  /*0960*/  FSETP.GT.AND P0, PT, R5, R8, PT ;  /* 0x000000080500720b */ /* 0x002fc80003f04000 */
[----:B------:R-:W-:-:S04]  /*0970*/  FSEL R5, R5, R8, P0 ;  /* 0x0000000805057208 */ /* 0x000fc80000000000 */
[----:B0-----:R-:W-:-:S04]  /*0980*/  FSETP.GT.AND P0, PT, R4, R5, PT ;  /* 0x000000050400720b */ /* 0x001fc80003f04000 */
[----:B------:R-:W-:-:S04]  /*0990*/  FSEL R4, R4, R5, P0 ;  /* 0x0000000504047208 */ /* 0x000fc80000000000 */
[----:B--2---:R-:W-:-:S04]  /*09a0*/  FSETP.GT.AND P0, PT, R7, R4, PT ;  /* 0x000000040700720b */ /* 0x004fc80003f04000 */
[----:B------:R-:W-:-:S04]  /*09b0*/  FSEL R4, R7, R4, P0 ;  /* 0x0000000407047208 */ /* 0x000fc80000000000 */
[----:B---3--:R-:W-:-:S04]  /*09c0*/  FSETP.GT.AND P0, PT, R9, R4, PT ;  /* 0x000000040900720b */ /* 0x008fc80003f04000 */
[----:B------:R-:W-:-:S09]  /*09d0*/  FSEL R8, R9, R4, P0 ;  /* 0x0000000409087208 */ /* 0x000fd20000000000 */
.L_x_5:
[----:B------:R-:W-:Y:S05]  /*09e0*/  BRA.U !UP1, `(.L_x_1) ;  /* 0x0000000109387547 */ /* 0x000fea000b800000 */
[----:B------:R-:W-:Y:S02]  /*09f0*/  ULEA UR6, UR6, UR12, 0x2 ;  /* 0x0000000c06067291 */ /* 0x000fe4000f8e10ff */
[----:B------:R-:W-:-:S07]  /*0a00*/  UISETP.NE.AND UP0, UPT, UR7, 0x1, UPT ;  /* 0x000000010700788c */ /* 0x000fce000bf05270 */
[----:B0-----:R-:W1:Y:S02]  /*0a10*/  LDS R5, [UR6] ;  /* 0x00000006ff057984 */ /* 0x001e640008000800 */
[----:B-1----:R-:W-:-:S04]  /*0a20*/  FSETP.GT.AND P0, PT, R5, R8, PT ;  /* 0x000000080500720b */ /* 0x002fc80003f04000 */
[----:B------:R-:W-:Y:S01]  /*0a30*/  FSEL R8, R5, R8, P0 ;  /* 0x0000000805087208 */ /* 0x000fe20000000000 */
[----:B------:R-:W-:Y:S08]  /*0a40*/  BRA.U !UP0, `(.L_x_1) ;  /* 0x0000000108207547 */ /* 0x000ff0000b800000 */
[----:B------:R-:W0:Y:S01]  /*0a50*/  LDS R5, [UR6+0x4] ;  /* 0x00000406ff057984 */ /* 0x000e220008000800 */
[----:B------:R-:W-:Y:S01]  /*0a60*/  UISETP.NE.AND UP0, UPT, UR7, 0x2, UPT ;  /* 0x000000020700788c */ /* 0x000fe2000bf05270 */
[----:B0-----:R-:W-:-:S04]  /*0a70*/  FSETP.GT.AND P0, PT, R5, R8, PT ;  /* 0x000000080500720b */ /* 0x001fc80003f04000 */
[----:B------:R-:W-:-:S04]  /*0a80*/  FSEL R8, R5, R8, P0 ;  /* 0x0000000805087208 */ /* 0x000fc80000000000 */
[----:B------:R-:W-:Y:S05]  /*0a90*/  BRA.U !UP0, `(.L_x_1) ;  /* 0x00000001080c7547 */ /* 0x000fea000b800000 */
[----:B------:R-:W0:Y:S02]  /*0aa0*/  LDS R5, [UR6+0x8] ;  /* 0x00000806ff057984 */ /* 0x000e240008000800 */
[----:B0-----:R-:W-:-:S13]  /*0ab0*/  FSETP.GT.AND P0, PT, R5, R8, PT ;  /* 0x000000080500720b */ /* 0x001fda0003f04000 */
[----:B------:R-:W-:-:S07]  /*0ac0*/  @P0 IMAD.MOV.U32 R8, RZ, RZ, R5 ;  /* 0x000000ffff080224 */ /* 0x000fce00078e0005 */
.L_x_1:
[----:B------:R-:W-:Y:S01]  /*0ad0*/  BAR.SYNC.DEFER_BLOCKING 0x0 ;  /* 0x0000000000007b1d */ /* 0x000fe20000010000 */
[----:B------:R-:W-:Y:S01]  /*0ae0*/  UISETP.GE.AND UP0, UPT, UR18, 0x1, UPT ;  /* 0x000000011200788c */ /* 0x000fe2000bf06270 */
[----:B------:R-:W-:-:S08]  /*0af0*/  HFMA2 R9, -RZ, RZ, 0, 0 ;  /* 0x00000000ff097431 */ /* 0x000fd000000001ff */
[----:B------:R-:W-:Y:S05]  /*0b00*/  BRA.U !UP0, `(.L_x_6) ;  /* 0x0000000508787547 */ /* 0x000fea000b800000 */
[----:B------:R-:W-:Y:S01]  /*0b10*/  UISETP.GE.U32.AND UP0, UPT, UR17, 0x3, UPT ;  /* 0x000000031100788c */ /* 0x000fe2000bf06070 */
[----:B------:R-:W-:Y:S01]  /*0b20*/  IMAD.MOV.U32 R9, RZ, RZ, RZ ;  /* 0x000000ffff097224 */ /* 0x000fe200078e00ff */
[----:B------:R-:W-:-:S07]  /*0b30*/  UMOV UR6, URZ ;  /* 0x000000ff00067c82 */ /* 0x000fce0008000000 */
[----:B------:R-:W-:Y:S05]  /*0b40*/  BRA.U !UP0, `(.L_x_7) ;  /* 0x0000000108b87547 */ /* 0x000fea000b800000 */
[----:B------:R-:W-:Y:S01]  /*0b50*/  IMAD.MOV.U32 R9, RZ, RZ, RZ ;  /* 0x000000ffff097224 */ /* 0x000fe200078e00ff */
[----:B------:R-:W-:Y:S01]  /*0b60*/  UIADD3 UR6, UPT, UPT, -UR16, UR11, URZ ;  /* 0x0000000b10067290 */ /* 0x000fe2000fffe1ff */
[----:B------:R-:W-:-:S11]  /*0b70*/  UMOV UR7, URZ ;  /* 0x000000ff00077c82 */ /* 0x000fd60008000000 */
.L_x_8:
[----:B------:R-:W-:Y:S01]  /*0b80*/  ULEA UR9, UR7, UR12, 0x2 ;  /* 0x0000000c07097291 */ /* 0x000fe2000f8e10ff */
[----:B------:R-:W-:Y:S01]  /*0b90*/  HFMA2 R10, -RZ, RZ, 0.96630859375, -0.0022525787353515625 ;  /* 0x3bbb989dff0a7431 */ /* 0x000fe200000001ff */
[----:B------:R-:W-:-:S04]  /*0ba0*/  UIADD3 UR7, UPT, UPT, UR7, 0x4, URZ ;  /* 0x0000000407077890 */ /* 0x000fc8000fffe0ff */
[----:B------:R-:W-:-:S03]  /*0bb0*/  UISETP.NE.AND UP0, UPT, UR7, UR6, UPT ;  /* 0x000000060700728c */ /* 0x000fc6000bf05270 */
[----:B0-----:R-:W1:Y:S02]  /*0bc0*/  LDS.128 R4, [UR9] ;  /* 0x00000009ff047984 */ /* 0x001e640008000c00 */
[----:B-1----:R-:W-:Y:S01]  /*0bd0*/  FADD R15, R4, -R8 ;  /* 0x80000008040f7221 */ /* 0x002fe20000000000 */
[----:B------:R-:W-:Y:S02]  /*0be0*/  IMAD.MOV.U32 R4, RZ, RZ, 0x437c0000 ;  /* 0x437c0000ff047424 */ /* 0x000fe400078e00ff */
[----:B------:R-:W-:Y:S01]  /*0bf0*/  FADD R13, -R8, R5 ;  /* 0x00000005080d7221 */ /* 0x000fe20000000100 */
[----:B------:R-:W-:-:S03]  /*0c00*/  FFMA.SAT R11, R15, R10, 0.5 ;  /* 0x3f0000000f0b7423 */ /* 0x000fc6000000200a */
[----:B------:R-:W-:Y:S01]  /*0c10*/  FFMA.SAT R23, R13, R10, 0.5 ;  /* 0x3f0000000d177423 */ /* 0x000fe2000000200a */
[-C--:B------:R-:W-:Y:S01]  /*0c20*/  FFMA.RM R5, R11, R4.reuse, 12582913 ;  /* 0x4b4000010b057423 */ /* 0x080fe20000004004 */
[----:B------:R-:W-:Y:S02]  /*0c30*/  FADD R11, -R8, R6 ;  /* 0x00000006080b7221 */ /* 0x000fe40000000100 */
[----:B------:R-:W-:Y:S01]  /*0c40*/  FFMA.RM R6, R23, R4, 12582913 ;  /* 0x4b40000117067423 */ /* 0x000fe20000004004 */
[----:B------:R-:W-:Y:S01]  /*0c50*/  FADD R12, R5, -12583039 ;  /* 0xcb40007f050c7421 */ /* 0x000fe20000000000 */
[----:B------:R-:W-:Y:S02]  /*0c60*/  FFMA.SAT R23, R11, R10, 0.5 ;  /* 0x3f0000000b177423 */ /* 0x000fe4000000200a */
[C---:B------:R-:W-:Y:S01]  /*0c70*/  FADD R14, R6.reuse, -12583039 ;  /* 0xcb40007f060e7421 */ /* 0x040fe20000000000 */
[----:B------:R-:W-:Y:S01]  /*0c80*/  SHF.L.U32 R6, R6, 0x17, RZ ;  /* 0x0000001706067819 */ /* 0x000fe200000006ff */
[----:B------:R-:W-:-:S02]  /*0c90*/  FFMA R12, R15, 1.4426950216293334961, -R12 ;  /* 0x3fb8aa3b0f0c7823 */ /* 0x000fc4000000080c */
[----:B------:R-:W-:Y:S02]  /*0ca0*/  FFMA R14, R13, 1.4426950216293334961, -R14 ;  /* 0x3fb8aa3b0d0e7823 */ /* 0x000fe4000000080e */
[----:B------:R-:W-:Y:S01]  /*0cb0*/  FFMA R12, R15, 1.925963033500011079e-08, R12 ;  /* 0x32a570600f0c7823 */ /* 0x000fe2000000000c */
[----:B------:R-:W-:Y:S01]  /*0cc0*/  FADD R15, -R8, R7 ;  /* 0x00000007080f7221 */ /* 0x000fe20000000100 */
[----:B------:R-:W-:-:S03]  /*0cd0*/  FFMA.RM R7, R23, R4, 12582913 ;  /* 0x4b40000117077423 */ /* 0x000fc60000004004 */
[----:B------:R-:W-:Y:S01]  /*0ce0*/  FFMA.SAT R23, R15, R10, 0.5 ;  /* 0x3f0000000f177423 */ /* 0x000fe2000000200a */
[----:B------:R-:W-:Y:S01]  /*0cf0*/  FADD R22, R7, -12583039 ;  /* 0xcb40007f07167421 */ /* 0x000fe20000000000 */
[----:B------:R-:W-:Y:S01]  /*0d00*/  FFMA R10, R13, 1.925963033500011079e-08, R14 ;  /* 0x32a570600d0a7823 */ /* 0x000fe2000000000e */
[----:B------:R-:W0:Y:S01]  /*0d10*/  MUFU.EX2 R12, R12 ;  /* 0x0000000c000c7308 */ /* 0x000e220000000800 */
[----:B------:R-:W-:Y:S01]  /*0d20*/  FFMA.RM R4, R23, R4, 12582913 ;  /* 0x4b40000117047423 */ /* 0x000fe20000004004 */
[----:B------:R-:W-:Y:S01]  /*0d30*/  FFMA R22, R11, 1.4426950216293334961, -R22 ;  /* 0x3fb8aa3b0b167823 */ /* 0x000fe20000000816 */
[----:B------:R-:W-:Y:S02]  /*0d40*/  IMAD.SHL.U32 R7, R7, 0x800000, RZ ;  /* 0x0080000007077824 */ /* 0x000fe400078e00ff */
[----:B------:R-:W-:Y:S01]  /*0d50*/  FADD R14, R4, -12583039 ;  /* 0xcb40007f040e7421 */ /* 0x000fe20000000000 */
[----:B------:R-:W-:Y:S02]  /*0d60*/  FFMA R22, R11, 1.925963033500011079e-08, R22 ;  /* 0x32a570600b167823 */ /* 0x000fe40000000016 */
[----:B------:R-:W1:Y:S01]  /*0d70*/  MUFU.EX2 R10, R10 ;  /* 0x0000000a000a7308 */ /* 0x000e620000000800 */
[----:B------:R-:W-:-:S04]  /*0d80*/  FFMA R14, R15, 1.4426950216293334961, -R14 ;  /* 0x3fb8aa3b0f0e7823 */ /* 0x000fc8000000080e */
[----:B------:R-:W-:Y:S01]  /*0d90*/  FFMA R15, R15, 1.925963033500011079e-08, R14 ;  /* 0x32a570600f0f7823 */ /* 0x000fe2000000000e */
[----:B------:R-:W-:Y:S02]  /*0da0*/  IMAD.SHL.U32 R14, R5, 0x800000, RZ ;  /* 0x00800000050e7824 */ /* 0x000fe400078e00ff */
[----:B------:R-:W2:Y:S02]  /*0db0*/  MUFU.EX2 R22, R22 ;  /* 0x0000001600167308 */ /* 0x000ea40000000800 */
[----:B0-----:R-:W-:-:S06]  /*0dc0*/  FFMA R9, R14, R12, R9 ;  /* 0x0000000c0e097223 */ /* 0x001fcc0000000009 */
[----:B------:R-:W0:Y:S01]  /*0dd0*/  MUFU.EX2 R15, R15 ;  /* 0x0000000f000f7308 */ /* 0x000e220000000800 */
[----:B-1----:R-:W-:Y:S01]  /*0de0*/  FFMA R6, R6, R10, R9 ;  /* 0x0000000a06067223 */ /* 0x002fe20000000009 */
[----:B------:R-:W-:-:S03]  /*0df0*/  SHF.L.U32 R9, R4, 0x17, RZ ;  /* 0x0000001704097819 */ /* 0x000fc600000006ff */
[----:B--2---:R-:W-:-:S04]  /*0e00*/  FFMA R6, R7, R22, R6 ;  /* 0x0000001607067223 */ /* 0x004fc80000000006 */
[----:B0-----:R-:W-:Y:S01]  /*0e10*/  FFMA R9, R9, R15, R6 ;  /* 0x0000000f09097223 */ /* 0x001fe20000000006 */
[----:B------:R-:W-:Y:S06]  /*0e20*/  BRA.U UP0, `(.L_x_8) ;  /* 0xfffffffd00547547 */ /* 0x000fec000b83ffff */
.L_x_7:
[----:B------:R-:W-:-:S09]  /*0e30*/  UISETP.NE.AND UP0, UPT, UR16, URZ, UPT ;  /* 0x000000ff1000728c */ /* 0x000fd2000bf05270 */
[----:B------:R-:W-:Y:S05]  /*0e40*/  BRA.U !UP0, `(.L_x_6) ;  /* 0x0000000108a87547 */ /* 0x000fea000b800000 */
[----:B------:R-:W-:Y:S02]  /*0e50*/  UISETP.NE.AND UP0, UPT, UR16, 0x1, UPT ;  /* 0x000000011000788c */ /* 0x000fe4000bf05270 */
[----:B------:R-:W-:-:S04]  /*0e60*/  ULOP3.LUT UR7, UR13, 0x1, URZ, 0xc0, !UPT ;  /* 0x000000010d077892 */ /* 0x000fc8000f8ec0ff */
[----:B------:R-:W-:-:S03]  /*0e70*/  UISETP.NE.U32.AND UP1, UPT, UR7, 0x1, UPT ;  /* 0x000000010700788c */ /* 0x000fc6000bf25070 */
[----:B------:R-:W-:Y:S08]  /*0e80*/  BRA.U !UP0, `(.L_x_9) ;  /* 0x0000000108607547 */ /* 0x000ff0000b800000 */
[----:B------:R-:W-:Y:S01]  /*0e90*/  ULEA UR7, UR6, UR12, 0x2 ;  /* 0x0000000c06077291 */ /* 0x000fe2000f8e10ff */
[----:B------:R-:W-:Y:S01]  /*0ea0*/  IMAD.MOV.U32 R10, RZ, RZ, 0x3bbb989d ;  /* 0x3bbb989dff0a7424 */ /* 0x000fe200078e00ff */
[----:B------:R-:W-:Y:S01]  /*0eb0*/  MOV R11, 0x437c0000 ;  /* 0x437c0000000b7802 */ /* 0x000fe20000000f00 */
[----:B------:R-:W-:-:S06]  /*0ec0*/  UIADD3 UR6, UPT, UPT, UR6, 0x2, URZ ;  /* 0x0000000206067890 */ /* 0x000fcc000fffe0ff */
[----:B0-----:R-:W1:Y:S04]  /*0ed0*/  LDS R5, [UR7] ;  /* 0x00000007ff057984 */ /* 0x001e680008000800 */
[----:B------:R-:W0:Y:S01]  /*0ee0*/  LDS R7, [UR7+0x4] ;  /* 0x00000407ff077984 */ /* 0x000e220008000800 */
[----:B-1----:R-:W-:-:S04]  /*0ef0*/  FADD R5, R5, -R8 ;  /* 0x8000000805057221 */ /* 0x002fc80000000000 */
[----:B------:R-:W-:Y:S01]  /*0f00*/  FFMA.SAT R4, R5, R10, 0.5 ;  /* 0x3f00000005047423 */ /* 0x000fe2000000200a */
[----:B0-----:R-:W-:-:S03]  /*0f10*/  FADD R7, R7, -R8 ;  /* 0x8000000807077221 */ /* 0x001fc60000000000 */
[----:B------:R-:W-:Y:S01]  /*0f20*/  FFMA.RM R4, R4, R11, 12582913 ;  /* 0x4b40000104047423 */ /* 0x000fe2000000400b */
[----:B------:R-:W-:-:S03]  /*0f30*/  FFMA.SAT R10, R7, R10, 0.5 ;  /* 0x3f000000070a7423 */ /* 0x000fc6000000200a */
[----:B------:R-:W-:Y:S01]  /*0f40*/  FADD R6, R4, -12583039 ;  /* 0xcb40007f04067421 */ /* 0x000fe20000000000 */
[----:B------:R-:W-:Y:S01]  /*0f50*/  FFMA.RM R10, R10, R11, 12582913 ;  /* 0x4b4000010a0a7423 */ /* 0x000fe2000000400b */
[----:B------:R-:W-:Y:S02]  /*0f60*/  IMAD.SHL.U32 R4, R4, 0x800000, RZ ;  /* 0x0080000004047824 */ /* 0x000fe400078e00ff */
[----:B------:R-:W-:Y:S01]  /*0f70*/  FFMA R6, R5, 1.4426950216293334961, -R6 ;  /* 0x3fb8aa3b05067823 */ /* 0x000fe20000000806 */
[----:B------:R-:W-:-:S03]  /*0f80*/  FADD R12, R10, -12583039 ;  /* 0xcb40007f0a0c7421 */ /* 0x000fc60000000000 */
[----:B------:R-:W-:Y:S01]  /*0f90*/  FFMA R6, R5, 1.925963033500011079e-08, R6 ;  /* 0x32a5706005067823 */ /* 0x000fe20000000006 */
[----:B------:R-:W-:Y:S01]  /*0fa0*/  FFMA R12, R7, 1.4426950216293334961, -R12 ;  /* 0x3fb8aa3b070c7823 */ /* 0x000fe2000000080c */
[----:B------:R-:W-:-:S03]  /*0fb0*/  SHF.L.U32 R5, R10, 0x17, RZ ;  /* 0x000000170a057819 */ /* 0x000fc600000006ff */
[----:B------:R-:W-:Y:S01]  /*0fc0*/  FFMA R12, R7, 1.925963033500011079e-08, R12 ;  /* 0x32a57060070c7823 */ /* 0x000fe2000000000c */
[----:B------:R-:W0:Y:S08]  /*0fd0*/  MUFU.EX2 R6, R6 ;  /* 0x0000000600067308 */ /* 0x000e300000000800 */
[----:B------:R-:W1:Y:S01]  /*0fe0*/  MUFU.EX2 R12, R12 ;  /* 0x0000000c000c7308 */ /* 0x000e620000000800 */
[----:B0-----:R-:W-:-:S04]  /*0ff0*/  FFMA R4, R4, R6, R9 ;  /* 0x0000000604047223 */ /* 0x001fc80000000009 */
[----:B-1----:R-:W-:-:S07]  /*1000*/  FFMA R9, R5, R12, R4 ;  /* 0x0000000c05097223 */ /* 0x002fce0000000004 */
.L_x_9:
[----:B------:R-:W-:Y:S05]  /*1010*/  BRA.U UP1, `(.L_x_6) ;  /* 0x0000000101347547 */ /* 0x000fea000b800000 */
[----:B------:R-:W-:Y:S01]  /*1020*/  ULEA UR6, UR6, UR12, 0x2 ;  /* 0x0000000c06067291 */ /* 0x000fe2000f8e10ff */
[----:B------:R-:W-:Y:S02]  /*1030*/  HFMA2 R7, -RZ, RZ, 3.7421875, 0 ;  /* 0x437c0000ff077431 */ /* 0x000fe400000001ff */
[----:B------:R-:W-:-:S06]  /*1040*/  IMAD.MOV.U32 R4, RZ, RZ, 0x3bbb989d ;  /* 0x3bbb989dff047424 */ /* 0x000fcc00078e00ff */
[----:B0-----:R-:W1:Y:S02]  /*1050*/  LDS R5, [UR6] ;  /* 0x00000006ff057984 */ /* 0x001e640008000800 */
[----:B-1----:R-:W-:-:S04]  /*1060*/  FADD R5, R5, -R8 ;  /* 0x8000000805057221 */ /* 0x002fc80000000000 */
[----:B------:R-:W-:-:S04]  /*1070*/  FFMA.SAT R4, R5, R4, 0.5 ;  /* 0x3f00000005047423 */ /* 0x000fc80000002004 */
[----:B------:R-:W-:-:S04]  /*1080*/  FFMA.RM R4, R4, R7, 12582913 ;  /* 0x4b40000104047423 */ /* 0x000fc80000004007 */
[C---:B------:R-:W-:Y:S01]  /*1090*/  FADD R6, R4.reuse, -12583039 ;  /* 0xcb40007f04067421 */ /* 0x040fe20000000000 */
[----:B------:R-:W-:-:S03]  /*10a0*/  IMAD.SHL.U32 R4, R4, 0x800000, RZ ;  /* 0x0080000004047824 */ /* 0x000fc600078e00ff */
[----:B------:R-:W-:-:S04]  /*10b0*/  FFMA R6, R5, 1.4426950216293334961, -R6 ;  /* 0x3fb8aa3b05067823 */ /* 0x000fc80000000806 */
[----:B------:R-:W-:-:S06]  /*10c0*/  FFMA R6, R5, 1.925963033500011079e-08, R6 ;  /* 0x32a5706005067823 */ /* 0x000fcc0000000006 */
[----:B------:R-:W0:Y:S02]  /*10d0*/  MUFU.EX2 R6, R6 ;  /* 0x0000000600067308 */ /* 0x000e240000000800 */
[----:B0-----:R-:W-:-:S07]  /*10e0*/  FFMA R9, R4, R6, R9 ;  /* 0x0000000604097223 */ /* 0x001fce0000000009 */
.L_x_6:
[----:B------:R-:W-:Y:S01]  /*10f0*/  FSETP.GEU.AND P0, PT, R9, 1.175494350822287508e-38, PT ;  /* 0x008000000900780b */ /* 0x000fe20003f0e000 */
[----:B------:R-:W-:Y:S01]  /*1100*/  BSSY.RECONVERGENT B0, `(.L_x_10) ;  /* 0x0000027000007945 */ /* 0x000fe20003800200 */
[----:B------:R-:W-:-:S11]  /*1110*/  MOV R10, 0x3e055027 ;  /* 0x3e055027000a7802 */ /* 0x000fd60000000f00 */
[----:B------:R-:W-:-:S05]  /*1120*/  @!P0 FMUL R9, R9, 8388608 ;  /* 0x4b00000009098820 */ /* 0x000fca0000400000 */
[----:B------:R-:W-:-:S04]  /*1130*/  IADD3 R4, PT, PT, R9, -0x3f2aaaab, RZ ;  /* 0xc0d5555509047810 */ /* 0x000fc80007ffe0ff */
[----:B------:R-:W-:-:S04]  /*1140*/  LOP3.LUT R6, R4, 0xff800000, RZ, 0xc0, !PT ;  /* 0xff80000004067812 */ /* 0x000fc800078ec0ff */
[----:B0-----:R-:W-:Y:S01]  /*1150*/  I2FP.F32.S32 R5, R6 ;  /* 0x0000000600057245 */ /* 0x001fe20000201400 */
[----:B------:R-:W-:Y:S02]  /*1160*/  IMAD.IADD R4, R9, 0x1, -R6 ;  /* 0x0000000109047824 */ /* 0x000fe400078e0a06 */
[----:B------:R-:W-:Y:S02]  /*1170*/  IMAD.MOV.U32 R6, RZ, RZ, 0x7f800000 ;  /* 0x7f800000ff067424 */ /* 0x000fe400078e00ff */
[----:B------:R-:W-:-:S04]  /*1180*/  FADD R7, R4, -1 ;  /* 0xbf80000004077421 */ /* 0x000fc80000000000 */
[----:B------:R-:W-:-:S04]  /*1190*/  FFMA R4, R7, -R10, 0.14084610342979431152 ;  /* 0x3e1039f607047423 */ /* 0x000fc8000000080a */
[----:B------:R-:W-:-:S04]  /*11a0*/  FFMA R4, R7, R4, -0.12148627638816833496 ;  /* 0xbdf8cdcc07047423 */ /* 0x000fc80000000004 */
[----:B------:R-:W-:-:S04]  /*11b0*/  FFMA R4, R7, R4, 0.13980610668659210205 ;  /* 0x3e0f295507047423 */ /* 0x000fc80000000004 */
[----:B------:R-:W-:-:S04]  /*11c0*/  FFMA R4, R7, R4, -0.16684235632419586182 ;  /* 0xbe2ad8b907047423 */ /* 0x000fc80000000004 */
[----:B------:R-:W-:-:S04]  /*11d0*/  FFMA R4, R7, R4, 0.20012299716472625732 ;  /* 0x3e4ced0b07047423 */ /* 0x000fc80000000004 */
[----:B------:R-:W-:-:S04]  /*11e0*/  FFMA R4, R7, R4, -0.24999669194221496582 ;  /* 0xbe7fff2207047423 */ /* 0x000fc80000000004 */
[----:B------:R-:W-:-:S04]  /*11f0*/  FFMA R4, R7, R4, 0.33333182334899902344 ;  /* 0x3eaaaa7807047423 */ /* 0x000fc80000000004 */
[----:B------:R-:W-:Y:S01]  /*1200*/  FFMA R10, R7, R4, -0.5 ;  /* 0xbf000000070a7423 */ /* 0x000fe20000000004 */
[----:B------:R-:W-:Y:S02]  /*1210*/  FSEL R4, RZ, -23, P0 ;  /* 0xc1b80000ff047808 */ /* 0x000fe40000000000 */
[----:B------:R-:W-:Y:S01]  /*1220*/  ISETP.GT.U32.AND P0, PT, R9, 0x7f7fffff, PT ;  /* 0x7f7fffff0900780c */ /* 0x000fe20003f04070 */
[----:B------:R-:W-:Y:S02]  /*1230*/  FMUL R10, R7, R10 ;  /* 0x0000000a070a7220 */ /* 0x000fe40000400000 */
[----:B------:R-:W-:Y:S02]  /*1240*/  FFMA R4, R5, 1.1920928955078125e-07, R4 ;  /* 0x3400000005047823 */ /* 0x000fe40000000004 */
[----:B------:R-:W-:-:S04]  /*1250*/  FFMA R7, R7, R10, R7 ;  /* 0x0000000a07077223 */ /* 0x000fc80000000007 */
[----:B------:R-:W-:-:S04]  /*1260*/  FFMA R4, R4, 0.69314718246459960938, R7 ;  /* 0x3f31721804047823 */ /* 0x000fc80000000007 */
[C---:B------:R-:W-:Y:S01]  /*1270*/  @P0 FFMA R4, R9.reuse, R6, +INF ;  /* 0x7f80000009040423 */ /* 0x040fe20000000006 */
[----:B------:R-:W-:-:S04]  /*1280*/  FSETP.NEU.AND P0, PT, R9, RZ, PT ;  /* 0x000000ff0900720b */ /* 0x000fc80003f0d000 */
[----:B------:R-:W-:Y:S02]  /*1290*/  FSEL R5, R4, -INF , P0 ;  /* 0xff80000004057808 */ /* 0x000fe40000000000 */
[----:B------:R-:W-:Y:S02]  /*12a0*/  ISETP.GE.AND P0, PT, R17, UR13, PT ;  /* 0x0000000d11007c0c */ /* 0x000fe4000bf06270 */
[----:B------:R-:W-:Y:S01]  /*12b0*/  LEA R4, R20, UR8, 0x2 ;  /* 0x0000000814047c11 */ /* 0x000fe2000f8e10ff */
[----:B-1----:R-:W-:Y:S01]  /*12c0*/  FADD R5, R5, R8 ;  /* 0x0000000805057221 */ /* 0x002fe20000000000 */
[----:B------:R-:W-:-:S04]  /*12d0*/  ISETP.LT.OR P0, PT, R17, UR5, P0 ;  /* 0x0000000511007c0c */ /* 0x000fc80008701670 */
[----:B------:R0:W-:Y:S01]  /*12e0*/  STS [R4], R5 ;  /* 0x0000000504007388 */ /* 0x0001e20000000800 */
[----:B------:R-:W-:Y:S08]  /*12f0*/  BAR.SYNC.DEFER_BLOCKING 0x0 ;  /* 0x0000000000007b1d */ /* 0x000ff00000010000 */
[----:B------:R-:W-:Y:S05]  /*1300*/  @P0 BRA `(.L_x_11) ;  /* 0x0000000000180947 */ /* 0x000fea0003800000 */
[----:B0-----:R-:W2:Y:S01]  /*1310*/  LDG.E.CONSTANT R5, desc[UR14][R2.64] ;  /* 0x0000000e02057981 */ /* 0x001ea2000c1e9900 */
[----:B------:R-:W-:-:S04]  /*1320*/  IADD3 R4, PT, PT, R17, -UR5, RZ ;  /* 0x8000000511047c10 */ /* 0x000fc8000fffe0ff */
[----:B------:R-:W-:-:S06]  /*1330*/  LEA R4, R4, UR8, 0x2 ;  /* 0x0000000804047c11 */ /* 0x000fcc000f8e10ff */
[----:B------:R-:W2:Y:S02]  /*1340*/  LDS R4, [R4] ;  /* 0x0000000004047984 */ /* 0x000ea40000000800 */
[----:B--2---:R-:W-:-:S04]  /*1350*/  FADD R5, R4, -R5 ;  /* 0x8000000504057221 */ /* 0x004fc80000000000 */
[----:B------:R-:W-:-:S07]  /*1360*/  FADD R18, R18, R5 ;  /* 0x0000000512127221 */ /* 0x000fce0000000000 */
.L_x_11:
[----:B------:R-:W-:Y:S05]  /*1370*/  BSYNC.RECONVERGENT B0 ;  /* 0x0000000000007941 */ /* 0x000fea0003800200 */
.L_x_10:
[----:B------:R-:W-:Y:S02]  /*1380*/  UISETP.GE.AND UP0, UPT, UR10, UR19, UPT ;  /* 0x000000130a00728c */ /* 0x000fe4000bf06270 */
[----:B------:R-:W-:Y:S01]  /*1390*/  UIADD3 UR4, UPT, UPT, UR4, 0x1, URZ ;  /* 0x0000000104047890 */ /* 0x000fe2000fffe0ff */
[----:B------:R-:W-:-:S06]  /*13a0*/  UMOV UR5, UR10 ;  /* 0x0000000a00057c82 */ /* 0x000fcc0008000000 */
[----:B------:R-:W-:Y:S05]  /*13b0*/  BRA.U !UP0, `(.L_x_12) ;  /* 0xffffffed08887547 */ /* 0x000fea000b83ffff */
.L_x_0:
[----:B------:R-:W1:Y:S01]  /*13c0*/  S2UR UR5, SR_CgaCtaId ;  /* 0x00000000000579c3 */ /* 0x000e620000008800 */
[----:B------:R-:W-:Y:S01]  /*13d0*/  UMOV UR4, 0x400 ;  /* 0x0000040000047882 */ /* 0x000fe20000000000 */
[----:B------:R-:W-:Y:S01]  /*13e0*/  ISETP.GE.U32.AND P1, PT, R19, 0x2, PT ;  /* 0x000000021300780c */ /* 0x000fe20003f26070 */
[----:B------:R-:W-:Y:S01]  /*13f0*/  UIADD3 UR4, UPT, UPT, UR4, 0x100, URZ ;  /* 0x0000010004047890 */ /* 0x000fe2000fffe0ff */
[----:B------:R-:W-:-:S03]  /*1400*/  ISETP.NE.AND P0, PT, R20, RZ, PT ;  /* 0x000000ff1400720c */ /* 0x000fc60003f05270 */
[----:B-1----:R-:W-:-:S06]  /*1410*/  ULEA UR4, UR5, UR4, 0x18 ;  /* 0x0000000405047291 */ /* 0x002fcc000f8ec0ff */
[----:B------:R-:W-:-:S05]  /*1420*/  LEA R3, R20, UR4, 0x2 ;  /* 0x0000000414037c11 */ /* 0x000fca000f8e10ff */
[----:B------:R1:W-:Y:S01]  /*1430*/  STS [R3], R18 ;  /* 0x0000001203007388 */ /* 0x0003e20000000800 */
[----:B------:R-:W-:Y:S06]  /*1440*/  BAR.SYNC.DEFER_BLOCKING 0x0 ;  /* 0x0000000000007b1d */ /* 0x000fec0000010000 */
[----:B------:R-:W-:Y:S05]  /*1450*/  @!P1 BRA `(.L_x_13) ;  /* 0x00000000002c9947 */ /* 0x000fea0003800000 */
.L_x_14:
[----:B0-----:R-:W-:-:S04]  /*1460*/  SHF.R.U32.HI R4, RZ, 0x1, R19 ;  /* 0x00000001ff047819 */ /* 0x001fc80000011613 */
[----:B------:R-:W-:-:S13]  /*1470*/  ISETP.GE.U32.AND P1, PT, R20, R4, PT ;  /* 0x000000041400720c */ /* 0x000fda0003f26070 */
[----:B------:R-:W-:Y:S01]  /*1480*/  @!P1 IMAD R0, R4, 0x4, R3 ;  /* 0x0000000404009824 */ /* 0x000fe200078e0203 */
[----:B------:R-:W-:Y:S05]  /*1490*/  @!P1 LDS R5, [R3] ;  /* 0x0000000003059984 */ /* 0x000fea0000000800 */
[----:B------:R-:W0:Y:S02]  /*14a0*/  @!P1 LDS R0, [R0] ;  /* 0x0000000000009984 */ /* 0x000e240000000800 */
[----:B0-----:R-:W-:-:S05]  /*14b0*/  @!P1 FADD R2, R0, R5 ;  /* 0x0000000500029221 */ /* 0x001fca0000000000 */
[----:B------:R2:W-:Y:S01]  /*14c0*/  @!P1 STS [R3], R2 ;  /* 0x0000000203009388 */ /* 0x0005e20000000800 */
[----:B------:R-:W-:Y:S01]  /*14d0*/  BAR.SYNC.DEFER_BLOCKING 0x0 ;  /* 0x0000000000007b1d */ /* 0x000fe20000010000 */
[----:B------:R-:W-:Y:S02]  /*14e0*/  ISETP.GT.U32.AND P1, PT, R19, 0x3, PT ;  /* 0x000000031300780c */ /* 0x000fe40003f24070 */
[----:B------:R-:W-:-:S11]  /*14f0*/  MOV R19, R4 ;  /* 0x0000000400137202 */ /* 0x000fd60000000f00 */
[----:B--2---:R-:W-:Y:S05]  /*1500*/  @P1 BRA `(.L_x_14) ;  /* 0xfffffffc00d41947 */ /* 0x004fea000383ffff */
.L_x_13:
[----:B------:R-:W-:Y:S05]  /*1510*/  @P0 EXIT ;  /* 0x000000000000094d */ /* 0x000fea0003800000 */
[----:B------:R-:W2:Y:S01]  /*1520*/  S2UR UR5, SR_CgaCtaId ;  /* 0x00000000000579c3 */ /* 0x000ea20000008800 */
[----:B------:R-:W-:-:S07]  /*1530*/  UMOV UR4, 0x400 ;  /* 0x0000040000047882 */ /* 0x000fce0000000000 */
[----:B-1----:R-:W1:Y:S01]  /*1540*/  LDC.64 R2, c[0x0][0x390] ;  /* 0x0000e400ff027b82 */ /* 0x002e620000000a00 */
[----:B--2---:R-:W-:Y:S01]  /*1550*/  ULEA UR4, UR5, UR4, 0x18 ;  /* 0x0000000405047291 */ /* 0x004fe2000f8ec0ff */
[----:B-1----:R-:W-:-:S08]  /*1560*/  IMAD.WIDE.U32 R2, R21, 0x4, R2 ;  /* 0x0000000415027825 */ /* 0x002fd000078e0002 */
[----:B0-----:R-:W0:Y:S04]  /*1570*/  LDS R5, [UR4+0x100] ;  /* 0x00010004ff057984 */ /* 0x001e280008000800 */
[----:B0-----:R-:W-:Y:S01]  /*1580*/  STG.E desc[UR14][R2.64], R5 ;  /* 0x0000000502007986 */ /* 0x001fe2000c10190e */
[----:B------:R-:W-:Y:S05]  /*1590*/  EXIT ;  /* 0x000000000000794d */ /* 0x000fea0003800000 */
.L_x_15:
[----:B------:R-:W-:-:S00]  /*15a0*/  BRA `(.L_x_15) ;  /* 0xfffffffc00fc7947 */ /* 0x000fc0000383ffff */
[----:B------:R-:W-:-:S00]  /*15b0*/  NOP ;  /* 0x0000000000007918 */ /* 0x000fc00000000000 */
        /* <DEDUP_REMOVED lines=12> */
.L_x_16:


//--------------------- .nv.shared._Z20cross_entropy_kernelPKfPKiPfii --------------------------
	.section	.nv.shared._Z20cross_entropy_kernelPKfPKiPfii,"aw",@nobits
	.sectionflags	@""
	.align	4
.nv.shared._Z20cross_entropy_kernelPKfPKiPfii:
	.zero		1408


//--------------------- .nv.shared.reserved.0     --------------------------
	.section	.nv.shared.reserved.0,"aw",@nobits
	.weak		__nv_reservedSMEM_offset_0_alias
	.size		__nv_reservedSMEM_offset_0_alias, 0, 64
	.other		__nv_reservedSMEM_offset_0_alias,@"STO_CUDA_RESERVED_SHARED STV_DEFAULT"
__nv_reservedSMEM_offset_0_alias:
	.zero		0
	.zero		64


//--------------------- .nv.constant0._Z20cross_entropy_kernelPKfPKiPfii --------------------------
	.section	.nv.constant0._Z20cross_entropy_kernelPKfPKiPfii,"a",@progbits
	.sectionflags	@""
	.align	4
.nv.constant0._Z20cross_entropy_kernelPKfPKiPfii:
	.zero		928


//--------------------- SYMBOLS --------------------------

	.type		.nv.reservedSmem.offset0,@object
	.size		.nv.reservedSmem.offset0,0x4
	.type		.nv.reservedSmem.cap,@object
	.size		.nv.reservedSmem.cap,0x4
